//
// Generated by NVIDIA NVVM Compiler
//
// Compiler Build ID: CL-36424714
// Cuda compilation tools, release 13.0, V13.0.88
// Based on NVVM 20.0.0
//

.version 9.0
.target sm_100
.address_size 64

	// .globl	_Z21betweennessCentralityiiPiPfS_S0_
.global .align 4 .u32 MAX_DEGREE = 4;

.visible .entry _Z21betweennessCentralityiiPiPfS_S0_(
	.param .u32 _Z21betweennessCentralityiiPiPfS_S0__param_0,
	.param .u32 _Z21betweennessCentralityiiPiPfS_S0__param_1,
	.param .u64 .ptr .align 1 _Z21betweennessCentralityiiPiPfS_S0__param_2,
	.param .u64 .ptr .align 1 _Z21betweennessCentralityiiPiPfS_S0__param_3,
	.param .u64 .ptr .align 1 _Z21betweennessCentralityiiPiPfS_S0__param_4,
	.param .u64 .ptr .align 1 _Z21betweennessCentralityiiPiPfS_S0__param_5
)
{
	.local .align 16 .b8 	__local_depot0[16];
	.reg .b64 	%SP;
	.reg .b64 	%SPL;
	.reg .pred 	%p<57>;
	.reg .b32 	%r<274>;
	.reg .b32 	%f<31>;
	.reg .b64 	%rd<133>;

	mov.u64 	%SPL, __local_depot0;
	ld.param.u32 	%r101, [_Z21betweennessCentralityiiPiPfS_S0__param_1];
	ld.param.u64 	%rd42, [_Z21betweennessCentralityiiPiPfS_S0__param_2];
	ld.param.u64 	%rd43, [_Z21betweennessCentralityiiPiPfS_S0__param_3];
	ld.param.u64 	%rd44, [_Z21betweennessCentralityiiPiPfS_S0__param_4];
	ld.param.u64 	%rd41, [_Z21betweennessCentralityiiPiPfS_S0__param_5];
	cvta.to.global.u64 	%rd1, %rd42;
	cvta.to.global.u64 	%rd2, %rd44;
	cvta.to.global.u64 	%rd3, %rd43;
	add.u64 	%rd4, %SPL, 0;
	mov.u32 	%r103, %ntid.x;
	mov.u32 	%r104, %ctaid.x;
	mov.u32 	%r105, %tid.x;
	mad.lo.s32 	%r106, %r103, %r104, %r105;
	mov.u32 	%r107, %ntid.y;
	mov.u32 	%r108, %tid.y;
	mad.lo.s32 	%r109, %r107, %r104, %r108;
	mov.u32 	%r110, %nctaid.x;
	mul.lo.s32 	%r111, %r110, %r103;
	mad.lo.s32 	%r112, %r111, %r109, %r106;
	mul.wide.s32 	%rd46, %r112, 4;
	add.s64 	%rd47, %rd3, %rd46;
	mov.b32 	%r228, 0;
	st.global.u32 	[%rd47], %r228;
	bar.sync 	0;
	mov.u32 	%r113, %ctaid.y;
	mad.lo.s32 	%r114, %r107, %r113, %r108;
	mad.lo.s32 	%r1, %r111, %r114, %r106;
	shl.b32 	%r2, %r1, 12;
	mul.wide.s32 	%rd48, %r2, 4;
	add.s64 	%rd5, %rd2, %rd48;
$L__BB0_1:
	mul.wide.u32 	%rd49, %r228, 4;
	add.s64 	%rd50, %rd5, %rd49;
	mov.b32 	%r115, -1;
	st.global.u32 	[%rd50+2048], %r115;
	st.global.u32 	[%rd50+4096], %r115;
	st.global.u32 	[%rd50+6144], %r115;
	st.global.u32 	[%rd50+8192], %r115;
	st.global.u32 	[%rd50+2052], %r115;
	st.global.u32 	[%rd50+4100], %r115;
	st.global.u32 	[%rd50+6148], %r115;
	st.global.u32 	[%rd50+8196], %r115;
	st.global.u32 	[%rd50+2056], %r115;
	st.global.u32 	[%rd50+4104], %r115;
	st.global.u32 	[%rd50+6152], %r115;
	st.global.u32 	[%rd50+8200], %r115;
	st.global.u32 	[%rd50+2060], %r115;
	st.global.u32 	[%rd50+4108], %r115;
	st.global.u32 	[%rd50+6156], %r115;
	st.global.u32 	[%rd50+8204], %r115;
	st.global.u32 	[%rd50+2064], %r115;
	st.global.u32 	[%rd50+4112], %r115;
	st.global.u32 	[%rd50+6160], %r115;
	st.global.u32 	[%rd50+8208], %r115;
	st.global.u32 	[%rd50+2068], %r115;
	st.global.u32 	[%rd50+4116], %r115;
	st.global.u32 	[%rd50+6164], %r115;
	st.global.u32 	[%rd50+8212], %r115;
	st.global.u32 	[%rd50+2072], %r115;
	st.global.u32 	[%rd50+4120], %r115;
	st.global.u32 	[%rd50+6168], %r115;
	st.global.u32 	[%rd50+8216], %r115;
	st.global.u32 	[%rd50+2076], %r115;
	st.global.u32 	[%rd50+4124], %r115;
	st.global.u32 	[%rd50+6172], %r115;
	st.global.u32 	[%rd50+8220], %r115;
	add.s32 	%r228, %r228, 8;
	setp.ne.s32 	%p1, %r228, 512;
	@%p1 bra 	$L__BB0_1;
	mov.b32 	%r229, 0;
$L__BB0_3:
	mul.wide.u32 	%rd51, %r229, 4;
	add.s64 	%rd52, %rd5, %rd51;
	mov.b32 	%r117, 0;
	st.global.u32 	[%rd52+10240], %r117;
	st.global.u32 	[%rd52+10244], %r117;
	st.global.u32 	[%rd52+10248], %r117;
	st.global.u32 	[%rd52+10252], %r117;
	st.global.u32 	[%rd52+10256], %r117;
	st.global.u32 	[%rd52+10260], %r117;
	st.global.u32 	[%rd52+10264], %r117;
	st.global.u32 	[%rd52+10268], %r117;
	st.global.u32 	[%rd52+10272], %r117;
	st.global.u32 	[%rd52+10276], %r117;
	st.global.u32 	[%rd52+10280], %r117;
	st.global.u32 	[%rd52+10284], %r117;
	st.global.u32 	[%rd52+10288], %r117;
	st.global.u32 	[%rd52+10292], %r117;
	st.global.u32 	[%rd52+10296], %r117;
	st.global.u32 	[%rd52+10300], %r117;
	st.global.u32 	[%rd52+10304], %r117;
	st.global.u32 	[%rd52+10308], %r117;
	st.global.u32 	[%rd52+10312], %r117;
	st.global.u32 	[%rd52+10316], %r117;
	st.global.u32 	[%rd52+10320], %r117;
	st.global.u32 	[%rd52+10324], %r117;
	st.global.u32 	[%rd52+10328], %r117;
	st.global.u32 	[%rd52+10332], %r117;
	st.global.u32 	[%rd52+10336], %r117;
	st.global.u32 	[%rd52+10340], %r117;
	st.global.u32 	[%rd52+10344], %r117;
	st.global.u32 	[%rd52+10348], %r117;
	st.global.u32 	[%rd52+10352], %r117;
	st.global.u32 	[%rd52+10356], %r117;
	st.global.u32 	[%rd52+10360], %r117;
	st.global.u32 	[%rd52+10364], %r117;
	add.s32 	%r229, %r229, 32;
	setp.ne.s32 	%p2, %r229, 512;
	@%p2 bra 	$L__BB0_3;
	mul.wide.s32 	%rd53, %r1, 4;
	add.s64 	%rd6, %rd5, %rd53;
	mov.b32 	%r119, 1;
	st.global.u32 	[%rd6+10240], %r119;
	mov.b32 	%r230, 0;
$L__BB0_5:
	mul.wide.u32 	%rd54, %r230, 4;
	add.s64 	%rd55, %rd5, %rd54;
	mov.b32 	%r120, -1;
	st.global.u32 	[%rd55+12288], %r120;
	st.global.u32 	[%rd55+12292], %r120;
	st.global.u32 	[%rd55+12296], %r120;
	st.global.u32 	[%rd55+12300], %r120;
	st.global.u32 	[%rd55+12304], %r120;
	st.global.u32 	[%rd55+12308], %r120;
	st.global.u32 	[%rd55+12312], %r120;
	st.global.u32 	[%rd55+12316], %r120;
	st.global.u32 	[%rd55+12320], %r120;
	st.global.u32 	[%rd55+12324], %r120;
	st.global.u32 	[%rd55+12328], %r120;
	st.global.u32 	[%rd55+12332], %r120;
	st.global.u32 	[%rd55+12336], %r120;
	st.global.u32 	[%rd55+12340], %r120;
	st.global.u32 	[%rd55+12344], %r120;
	st.global.u32 	[%rd55+12348], %r120;
	st.global.u32 	[%rd55+12352], %r120;
	st.global.u32 	[%rd55+12356], %r120;
	st.global.u32 	[%rd55+12360], %r120;
	st.global.u32 	[%rd55+12364], %r120;
	st.global.u32 	[%rd55+12368], %r120;
	st.global.u32 	[%rd55+12372], %r120;
	st.global.u32 	[%rd55+12376], %r120;
	st.global.u32 	[%rd55+12380], %r120;
	st.global.u32 	[%rd55+12384], %r120;
	st.global.u32 	[%rd55+12388], %r120;
	st.global.u32 	[%rd55+12392], %r120;
	st.global.u32 	[%rd55+12396], %r120;
	st.global.u32 	[%rd55+12400], %r120;
	st.global.u32 	[%rd55+12404], %r120;
	st.global.u32 	[%rd55+12408], %r120;
	st.global.u32 	[%rd55+12412], %r120;
	add.s32 	%r230, %r230, 32;
	setp.ne.s32 	%p3, %r230, 512;
	@%p3 bra 	$L__BB0_5;
	mov.b32 	%r121, 0;
	st.global.u32 	[%rd6+12288], %r121;
	st.global.u32 	[%rd5+14336], %r1;
	setp.lt.s32 	%p4, %r101, 1;
	@%p4 bra 	$L__BB0_79;
	shl.b32 	%r9, %r101, 1;
	max.s32 	%r125, %r9, 2;
	add.s32 	%r126, %r125, -1;
	shr.u32 	%r127, %r126, 1;
	add.s32 	%r128, %r127, 1;
	and.b32  	%r10, %r128, 7;
	add.s32 	%r11, %r10, -1;
	and.b32  	%r12, %r128, 3;
	and.b32  	%r13, %r126, 6;
	and.b32  	%r14, %r126, 2;
	and.b32  	%r129, %r128, 2147483640;
	neg.s32 	%r15, %r129;
	mov.b32 	%r232, 0;
	mov.b32 	%r271, 1;
	mov.u32 	%r272, %r232;
$L__BB0_8:
	setp.lt.s32 	%p5, %r9, 15;
	mul.wide.s32 	%rd56, %r232, 4;
	add.s64 	%rd57, %rd5, %rd56;
	ld.global.u32 	%r19, [%rd57+14336];
	add.s32 	%r132, %r232, 1;
	shr.s32 	%r133, %r132, 31;
	shr.u32 	%r134, %r133, 23;
	add.s32 	%r135, %r132, %r134;
	and.b32  	%r136, %r135, -512;
	sub.s32 	%r232, %r132, %r136;
	mul.wide.u32 	%rd58, %r272, 4;
	add.s64 	%rd59, %rd5, %rd58;
	st.global.u32 	[%rd59], %r19;
	add.s32 	%r272, %r272, 1;
	mov.b32 	%r246, 0;
	mov.u32 	%r237, %r246;
	@%p5 bra 	$L__BB0_27;
	add.s64 	%rd127, %rd1, 32;
	mov.b32 	%r246, 0;
	mov.u32 	%r234, %r15;
$L__BB0_10:
	.pragma "nounroll";
	ld.global.u32 	%r138, [%rd127+-32];
	setp.ne.s32 	%p6, %r138, %r19;
	@%p6 bra 	$L__BB0_12;
	ld.global.u32 	%r139, [%rd127+-28];
	add.s32 	%r25, %r237, 1;
	mul.wide.s32 	%rd60, %r237, 4;
	add.s64 	%rd61, %rd4, %rd60;
	st.local.u32 	[%rd61], %r139;
	mov.u32 	%r237, %r25;
$L__BB0_12:
	ld.global.u32 	%r140, [%rd127+-24];
	setp.ne.s32 	%p7, %r140, %r19;
	@%p7 bra 	$L__BB0_14;
	ld.global.u32 	%r141, [%rd127+-20];
	add.s32 	%r27, %r237, 1;
	mul.wide.s32 	%rd62, %r237, 4;
	add.s64 	%rd63, %rd4, %rd62;
	st.local.u32 	[%rd63], %r141;
	mov.u32 	%r237, %r27;
$L__BB0_14:
	ld.global.u32 	%r142, [%rd127+-16];
	setp.ne.s32 	%p8, %r142, %r19;
	@%p8 bra 	$L__BB0_16;
	ld.global.u32 	%r143, [%rd127+-12];
	add.s32 	%r29, %r237, 1;
	mul.wide.s32 	%rd64, %r237, 4;
	add.s64 	%rd65, %rd4, %rd64;
	st.local.u32 	[%rd65], %r143;
	mov.u32 	%r237, %r29;
$L__BB0_16:
	ld.global.u32 	%r144, [%rd127+-8];
	setp.ne.s32 	%p9, %r144, %r19;
	@%p9 bra 	$L__BB0_18;
	ld.global.u32 	%r145, [%rd127+-4];
	add.s32 	%r31, %r237, 1;
	mul.wide.s32 	%rd66, %r237, 4;
	add.s64 	%rd67, %rd4, %rd66;
	st.local.u32 	[%rd67], %r145;
	mov.u32 	%r237, %r31;
$L__BB0_18:
	ld.global.u32 	%r146, [%rd127];
	setp.ne.s32 	%p10, %r146, %r19;
	@%p10 bra 	$L__BB0_20;
	ld.global.u32 	%r147, [%rd127+4];
	add.s32 	%r33, %r237, 1;
	mul.wide.s32 	%rd68, %r237, 4;
	add.s64 	%rd69, %rd4, %rd68;
	st.local.u32 	[%rd69], %r147;
	mov.u32 	%r237, %r33;
$L__BB0_20:
	ld.global.u32 	%r148, [%rd127+8];
	setp.ne.s32 	%p11, %r148, %r19;
	@%p11 bra 	$L__BB0_22;
	ld.global.u32 	%r149, [%rd127+12];
	add.s32 	%r35, %r237, 1;
	mul.wide.s32 	%rd70, %r237, 4;
	add.s64 	%rd71, %rd4, %rd70;
	st.local.u32 	[%rd71], %r149;
	mov.u32 	%r237, %r35;
$L__BB0_22:
	ld.global.u32 	%r150, [%rd127+16];
	setp.ne.s32 	%p12, %r150, %r19;
	@%p12 bra 	$L__BB0_24;
	ld.global.u32 	%r151, [%rd127+20];
	add.s32 	%r37, %r237, 1;
	mul.wide.s32 	%rd72, %r237, 4;
	add.s64 	%rd73, %rd4, %rd72;
	st.local.u32 	[%rd73], %r151;
	mov.u32 	%r237, %r37;
$L__BB0_24:
	ld.global.u32 	%r152, [%rd127+24];
	setp.ne.s32 	%p13, %r152, %r19;
	@%p13 bra 	$L__BB0_26;
	ld.global.u32 	%r153, [%rd127+28];
	add.s32 	%r39, %r237, 1;
	mul.wide.s32 	%rd74, %r237, 4;
	add.s64 	%rd75, %rd4, %rd74;
	st.local.u32 	[%rd75], %r153;
	mov.u32 	%r237, %r39;
$L__BB0_26:
	add.s32 	%r246, %r246, 16;
	add.s32 	%r234, %r234, 8;
	add.s64 	%rd127, %rd127, 64;
	setp.ne.s32 	%p14, %r234, 0;
	@%p14 bra 	$L__BB0_10;
$L__BB0_27:
	setp.eq.s32 	%p15, %r10, 0;
	@%p15 bra 	$L__BB0_48;
	setp.lt.u32 	%p16, %r11, 3;
	@%p16 bra 	$L__BB0_38;
	mul.wide.u32 	%rd76, %r246, 4;
	add.s64 	%rd10, %rd1, %rd76;
	ld.global.u32 	%r155, [%rd10];
	setp.ne.s32 	%p17, %r155, %r19;
	@%p17 bra 	$L__BB0_31;
	ld.global.u32 	%r156, [%rd10+4];
	add.s32 	%r46, %r237, 1;
	mul.wide.s32 	%rd77, %r237, 4;
	add.s64 	%rd78, %rd4, %rd77;
	st.local.u32 	[%rd78], %r156;
	mov.u32 	%r237, %r46;
$L__BB0_31:
	ld.global.u32 	%r157, [%rd10+8];
	setp.ne.s32 	%p18, %r157, %r19;
	@%p18 bra 	$L__BB0_33;
	ld.global.u32 	%r158, [%rd10+12];
	add.s32 	%r48, %r237, 1;
	mul.wide.s32 	%rd79, %r237, 4;
	add.s64 	%rd80, %rd4, %rd79;
	st.local.u32 	[%rd80], %r158;
	mov.u32 	%r237, %r48;
$L__BB0_33:
	ld.global.u32 	%r159, [%rd10+16];
	setp.ne.s32 	%p19, %r159, %r19;
	@%p19 bra 	$L__BB0_35;
	ld.global.u32 	%r160, [%rd10+20];
	add.s32 	%r50, %r237, 1;
	mul.wide.s32 	%rd81, %r237, 4;
	add.s64 	%rd82, %rd4, %rd81;
	st.local.u32 	[%rd82], %r160;
	mov.u32 	%r237, %r50;
$L__BB0_35:
	ld.global.u32 	%r161, [%rd10+24];
	setp.ne.s32 	%p20, %r161, %r19;
	@%p20 bra 	$L__BB0_37;
	ld.global.u32 	%r162, [%rd10+28];
	add.s32 	%r52, %r237, 1;
	mul.wide.s32 	%rd83, %r237, 4;
	add.s64 	%rd84, %rd4, %rd83;
	st.local.u32 	[%rd84], %r162;
	mov.u32 	%r237, %r52;
$L__BB0_37:
	add.s32 	%r246, %r246, 8;
$L__BB0_38:
	setp.eq.s32 	%p21, %r12, 0;
	@%p21 bra 	$L__BB0_48;
	setp.eq.s32 	%p22, %r13, 0;
	@%p22 bra 	$L__BB0_45;
	mul.wide.u32 	%rd85, %r246, 4;
	add.s64 	%rd11, %rd1, %rd85;
	ld.global.u32 	%r164, [%rd11];
	setp.ne.s32 	%p23, %r164, %r19;
	@%p23 bra 	$L__BB0_42;
	ld.global.u32 	%r165, [%rd11+4];
	add.s32 	%r58, %r237, 1;
	mul.wide.s32 	%rd86, %r237, 4;
	add.s64 	%rd87, %rd4, %rd86;
	st.local.u32 	[%rd87], %r165;
	mov.u32 	%r237, %r58;
$L__BB0_42:
	ld.global.u32 	%r166, [%rd11+8];
	setp.ne.s32 	%p24, %r166, %r19;
	@%p24 bra 	$L__BB0_44;
	ld.global.u32 	%r167, [%rd11+12];
	add.s32 	%r60, %r237, 1;
	mul.wide.s32 	%rd88, %r237, 4;
	add.s64 	%rd89, %rd4, %rd88;
	st.local.u32 	[%rd89], %r167;
	mov.u32 	%r237, %r60;
$L__BB0_44:
	add.s32 	%r246, %r246, 4;
$L__BB0_45:
	setp.ne.s32 	%p25, %r14, 0;
	@%p25 bra 	$L__BB0_48;
	mul.wide.u32 	%rd90, %r246, 4;
	add.s64 	%rd12, %rd1, %rd90;
	ld.global.u32 	%r168, [%rd12];
	setp.ne.s32 	%p26, %r168, %r19;
	@%p26 bra 	$L__BB0_48;
	ld.global.u32 	%r169, [%rd12+4];
	add.s32 	%r66, %r237, 1;
	mul.wide.s32 	%rd91, %r237, 4;
	add.s64 	%rd92, %rd4, %rd91;
	st.local.u32 	[%rd92], %r169;
	mov.u32 	%r237, %r66;
$L__BB0_48:
	setp.lt.s32 	%p27, %r237, 1;
	@%p27 bra 	$L__BB0_78;
	mul.wide.s32 	%rd94, %r19, 4;
	add.s64 	%rd13, %rd5, %rd94;
	setp.eq.s32 	%p28, %r237, 1;
	mov.b64 	%rd130, 0;
	@%p28 bra 	$L__BB0_69;
	and.b32  	%r68, %r237, 2147483646;
	mov.b32 	%r261, 0;
$L__BB0_51:
	mul.wide.u32 	%rd95, %r261, 4;
	add.s64 	%rd14, %rd4, %rd95;
	ld.local.u32 	%r71, [%rd14];
	mul.wide.s32 	%rd96, %r71, 4;
	add.s64 	%rd15, %rd5, %rd96;
	ld.global.u32 	%r263, [%rd15+12288];
	setp.gt.s32 	%p29, %r263, -1;
	@%p29 bra 	$L__BB0_53;
	mul.wide.s32 	%rd97, %r271, 4;
	add.s64 	%rd98, %rd5, %rd97;
	st.global.u32 	[%rd98+14336], %r71;
	add.s32 	%r172, %r271, 1;
	shr.s32 	%r173, %r172, 31;
	shr.u32 	%r174, %r173, 23;
	add.s32 	%r175, %r172, %r174;
	and.b32  	%r176, %r175, -512;
	sub.s32 	%r271, %r172, %r176;
	ld.global.u32 	%r177, [%rd13+12288];
	add.s32 	%r263, %r177, 1;
	st.global.u32 	[%rd15+12288], %r263;
$L__BB0_53:
	ld.global.u32 	%r178, [%rd13+12288];
	add.s32 	%r179, %r178, 1;
	setp.ne.s32 	%p30, %r263, %r179;
	@%p30 bra 	$L__BB0_59;
	ld.global.u32 	%r180, [%rd15+10240];
	ld.global.u32 	%r181, [%rd13+10240];
	add.s32 	%r182, %r181, %r180;
	st.global.u32 	[%rd15+10240], %r182;
	add.s64 	%rd128, %rd15, 2048;
	ld.global.u32 	%r183, [%rd15+2048];
	setp.lt.s32 	%p31, %r183, 0;
	@%p31 bra 	$L__BB0_58;
	add.s64 	%rd128, %rd15, 4096;
	ld.global.u32 	%r184, [%rd15+4096];
	setp.lt.s32 	%p32, %r184, 0;
	@%p32 bra 	$L__BB0_58;
	add.s64 	%rd128, %rd15, 6144;
	ld.global.u32 	%r185, [%rd15+6144];
	setp.lt.s32 	%p33, %r185, 0;
	@%p33 bra 	$L__BB0_58;
	add.s64 	%rd128, %rd15, 8192;
	ld.global.u32 	%r186, [%rd15+8192];
	setp.gt.s32 	%p34, %r186, -1;
	@%p34 bra 	$L__BB0_59;
$L__BB0_58:
	st.global.u32 	[%rd128], %r19;
$L__BB0_59:
	ld.local.u32 	%r77, [%rd14+4];
	mul.wide.s32 	%rd99, %r77, 4;
	add.s64 	%rd21, %rd5, %rd99;
	ld.global.u32 	%r265, [%rd21+12288];
	setp.gt.s32 	%p35, %r265, -1;
	@%p35 bra 	$L__BB0_61;
	mul.wide.s32 	%rd100, %r271, 4;
	add.s64 	%rd101, %rd5, %rd100;
	st.global.u32 	[%rd101+14336], %r77;
	add.s32 	%r187, %r271, 1;
	shr.s32 	%r188, %r187, 31;
	shr.u32 	%r189, %r188, 23;
	add.s32 	%r190, %r187, %r189;
	and.b32  	%r191, %r190, -512;
	sub.s32 	%r271, %r187, %r191;
	ld.global.u32 	%r192, [%rd13+12288];
	add.s32 	%r265, %r192, 1;
	st.global.u32 	[%rd21+12288], %r265;
$L__BB0_61:
	ld.global.u32 	%r193, [%rd13+12288];
	add.s32 	%r194, %r193, 1;
	setp.ne.s32 	%p36, %r265, %r194;
	@%p36 bra 	$L__BB0_67;
	ld.global.u32 	%r195, [%rd21+10240];
	ld.global.u32 	%r196, [%rd13+10240];
	add.s32 	%r197, %r196, %r195;
	st.global.u32 	[%rd21+10240], %r197;
	add.s64 	%rd129, %rd21, 2048;
	ld.global.u32 	%r198, [%rd21+2048];
	setp.lt.s32 	%p37, %r198, 0;
	@%p37 bra 	$L__BB0_66;
	add.s64 	%rd129, %rd21, 4096;
	ld.global.u32 	%r199, [%rd21+4096];
	setp.lt.s32 	%p38, %r199, 0;
	@%p38 bra 	$L__BB0_66;
	add.s64 	%rd129, %rd21, 6144;
	ld.global.u32 	%r200, [%rd21+6144];
	setp.lt.s32 	%p39, %r200, 0;
	@%p39 bra 	$L__BB0_66;
	add.s64 	%rd129, %rd21, 8192;
	ld.global.u32 	%r201, [%rd21+8192];
	setp.gt.s32 	%p40, %r201, -1;
	@%p40 bra 	$L__BB0_67;
$L__BB0_66:
	st.global.u32 	[%rd129], %r19;
$L__BB0_67:
	add.s32 	%r261, %r261, 2;
	setp.ne.s32 	%p41, %r261, %r68;
	@%p41 bra 	$L__BB0_51;
	cvt.u64.u32 	%rd130, %r68;
$L__BB0_69:
	and.b32  	%r202, %r237, 1;
	setp.eq.b32 	%p42, %r202, 1;
	not.pred 	%p43, %p42;
	@%p43 bra 	$L__BB0_78;
	shl.b64 	%rd102, %rd130, 2;
	add.s64 	%rd103, %rd4, %rd102;
	ld.local.u32 	%r86, [%rd103];
	mul.wide.s32 	%rd104, %r86, 4;
	add.s64 	%rd29, %rd5, %rd104;
	ld.global.u32 	%r269, [%rd29+12288];
	setp.gt.s32 	%p44, %r269, -1;
	@%p44 bra 	$L__BB0_72;
	mul.wide.s32 	%rd105, %r271, 4;
	add.s64 	%rd106, %rd5, %rd105;
	st.global.u32 	[%rd106+14336], %r86;
	add.s32 	%r203, %r271, 1;
	shr.s32 	%r204, %r203, 31;
	shr.u32 	%r205, %r204, 23;
	add.s32 	%r206, %r203, %r205;
	and.b32  	%r207, %r206, -512;
	sub.s32 	%r271, %r203, %r207;
	ld.global.u32 	%r208, [%rd13+12288];
	add.s32 	%r269, %r208, 1;
	st.global.u32 	[%rd29+12288], %r269;
$L__BB0_72:
	ld.global.u32 	%r209, [%rd13+12288];
	add.s32 	%r210, %r209, 1;
	setp.ne.s32 	%p45, %r269, %r210;
	@%p45 bra 	$L__BB0_78;
	ld.global.u32 	%r211, [%rd29+10240];
	ld.global.u32 	%r212, [%rd13+10240];
	add.s32 	%r213, %r212, %r211;
	st.global.u32 	[%rd29+10240], %r213;
	add.s64 	%rd131, %rd29, 2048;
	ld.global.u32 	%r214, [%rd29+2048];
	setp.lt.s32 	%p46, %r214, 0;
	@%p46 bra 	$L__BB0_77;
	add.s64 	%rd131, %rd29, 4096;
	ld.global.u32 	%r215, [%rd29+4096];
	setp.lt.s32 	%p47, %r215, 0;
	@%p47 bra 	$L__BB0_77;
	add.s64 	%rd131, %rd29, 6144;
	ld.global.u32 	%r216, [%rd29+6144];
	setp.lt.s32 	%p48, %r216, 0;
	@%p48 bra 	$L__BB0_77;
	add.s64 	%rd131, %rd29, 8192;
	ld.global.u32 	%r217, [%rd29+8192];
	setp.gt.s32 	%p49, %r217, -1;
	@%p49 bra 	$L__BB0_78;
$L__BB0_77:
	st.global.u32 	[%rd131], %r19;
$L__BB0_78:
	setp.eq.s32 	%p50, %r232, %r271;
	@%p50 bra 	$L__BB0_80;
	bra.uni 	$L__BB0_8;
$L__BB0_79:
	st.global.u32 	[%rd5], %r1;
	mov.b32 	%r272, 1;
$L__BB0_80:
	shl.b32 	%r218, %r1, 9;
	cvta.to.global.u64 	%rd107, %rd41;
	mul.wide.s32 	%rd108, %r218, 4;
	add.s64 	%rd35, %rd107, %rd108;
	mul.wide.s32 	%rd109, %r2, 4;
	add.s32 	%r219, %r272, -1;
	mul.wide.u32 	%rd110, %r219, 4;
	add.s64 	%rd111, %rd109, %rd110;
	add.s64 	%rd132, %rd2, %rd111;
$L__BB0_81:
	ld.global.u32 	%r95, [%rd132];
	mul.wide.s32 	%rd112, %r95, 4;
	add.s64 	%rd38, %rd5, %rd112;
	add.s64 	%rd39, %rd35, %rd112;
	ld.global.u32 	%r96, [%rd38+2048];
	setp.lt.s32 	%p51, %r96, 0;
	@%p51 bra 	$L__BB0_83;
	mul.wide.u32 	%rd113, %r96, 4;
	add.s64 	%rd114, %rd35, %rd113;
	ld.global.f32 	%f1, [%rd114];
	add.s64 	%rd115, %rd5, %rd113;
	ld.global.u32 	%r220, [%rd115+10240];
	cvt.rn.f32.s32 	%f2, %r220;
	ld.global.u32 	%r221, [%rd38+10240];
	cvt.rn.f32.s32 	%f3, %r221;
	div.rn.f32 	%f4, %f2, %f3;
	ld.global.f32 	%f5, [%rd39];
	add.f32 	%f6, %f5, 0f3F800000;
	fma.rn.f32 	%f7, %f4, %f6, %f1;
	st.global.f32 	[%rd114], %f7;
$L__BB0_83:
	ld.global.u32 	%r97, [%rd38+4096];
	setp.lt.s32 	%p52, %r97, 0;
	@%p52 bra 	$L__BB0_85;
	mul.wide.u32 	%rd116, %r97, 4;
	add.s64 	%rd117, %rd35, %rd116;
	ld.global.f32 	%f8, [%rd117];
	add.s64 	%rd118, %rd5, %rd116;
	ld.global.u32 	%r222, [%rd118+10240];
	cvt.rn.f32.s32 	%f9, %r222;
	ld.global.u32 	%r223, [%rd38+10240];
	cvt.rn.f32.s32 	%f10, %r223;
	div.rn.f32 	%f11, %f9, %f10;
	ld.global.f32 	%f12, [%rd39];
	add.f32 	%f13, %f12, 0f3F800000;
	fma.rn.f32 	%f14, %f11, %f13, %f8;
	st.global.f32 	[%rd117], %f14;
$L__BB0_85:
	ld.global.u32 	%r98, [%rd38+6144];
	setp.lt.s32 	%p53, %r98, 0;
	@%p53 bra 	$L__BB0_87;
	mul.wide.u32 	%rd119, %r98, 4;
	add.s64 	%rd120, %rd35, %rd119;
	ld.global.f32 	%f15, [%rd120];
	add.s64 	%rd121, %rd5, %rd119;
	ld.global.u32 	%r224, [%rd121+10240];
	cvt.rn.f32.s32 	%f16, %r224;
	ld.global.u32 	%r225, [%rd38+10240];
	cvt.rn.f32.s32 	%f17, %r225;
	div.rn.f32 	%f18, %f16, %f17;
	ld.global.f32 	%f19, [%rd39];
	add.f32 	%f20, %f19, 0f3F800000;
	fma.rn.f32 	%f21, %f18, %f20, %f15;
	st.global.f32 	[%rd120], %f21;
$L__BB0_87:
	ld.global.u32 	%r99, [%rd38+8192];
	setp.lt.s32 	%p54, %r99, 0;
	@%p54 bra 	$L__BB0_89;
	mul.wide.u32 	%rd122, %r99, 4;
	add.s64 	%rd123, %rd35, %rd122;
	ld.global.f32 	%f22, [%rd123];
	add.s64 	%rd124, %rd5, %rd122;
	ld.global.u32 	%r226, [%rd124+10240];
	cvt.rn.f32.s32 	%f23, %r226;
	ld.global.u32 	%r227, [%rd38+10240];
	cvt.rn.f32.s32 	%f24, %r227;
	div.rn.f32 	%f25, %f23, %f24;
	ld.global.f32 	%f26, [%rd39];
	add.f32 	%f27, %f26, 0f3F800000;
	fma.rn.f32 	%f28, %f25, %f27, %f22;
	st.global.f32 	[%rd123], %f28;
$L__BB0_89:
	setp.eq.s32 	%p55, %r95, %r1;
	@%p55 bra 	$L__BB0_91;
	add.s64 	%rd126, %rd3, %rd112;
	ld.global.f32 	%f29, [%rd39];
	atom.global.add.f32 	%f30, [%rd126], %f29;
$L__BB0_91:
	add.s64 	%rd132, %rd132, -4;
	setp.gt.s32 	%p56, %r272, 1;
	add.s32 	%r272, %r272, -1;
	@%p56 bra 	$L__BB0_81;
	ret;

}


// ===== COMPILED SASS (sm_100) =====

	.target	sm_100

	.elftype	@"ET_EXEC"


//--------------------- .note.nv.tkinfo           --------------------------
	.section	.note.nv.tkinfo,"",@"SHT_NOTE"
	.sectionflags	@"SHF_NOTE_NV_TKINFO"
	.tkinfo
        /*0018*/ 	.word	0x00000002
        /*0030*/ 	.string	""
        /*0030*/ 	.string	"ptxas"
        /*0030*/ 	.string	"Cuda compilation tools, release 13.0, V13.0.88"
        /*0030*/ 	.string	"Build cuda_13.0.r13.0/compiler.36424714_0"
        /*0030*/ 	.string	"-arch sm_100 -m 64 "



//--------------------- .note.nv.cuinfo           --------------------------
	.section	.note.nv.cuinfo,"",@"SHT_NOTE"
	.sectionflags	@"SHF_NOTE_NV_CUINFO"
        /*0018*/ 	.short	0x0002
        /*001a*/ 	.short	0x0064
        /*001c*/ 	.short	0x0082
	.zero		2


//--------------------- .nv.info                  --------------------------
	.section	.nv.info,"",@"SHT_CUDA_INFO"
	.align	4


	//----- nvinfo : EIATTR_REGCOUNT
	.align		4
        /*0000*/ 	.byte	0x04, 0x2f
        /*0002*/ 	.short	(.L_2 - .L_1)
	.align		4
.L_1:
        /*0004*/ 	.word	index@(_Z21betweennessCentralityiiPiPfS_S0_)
        /*0008*/ 	.word	0x0000001f


	//----- nvinfo : EIATTR_FRAME_SIZE
	.align		4
.L_2:
        /*000c*/ 	.byte	0x04, 0x11
        /*000e*/ 	.short	(.L_4 - .L_3)
	.align		4
.L_3:
        /*0010*/ 	.word	index@($__internal_0_$__cuda_sm3x_div_rn_noftz_f32_slowpath)
        /*0014*/ 	.word	0x00000010


	//----- nvinfo : EIATTR_FRAME_SIZE
	.align		4
.L_4:
        /*0018*/ 	.byte	0x04, 0x11
        /*001a*/ 	.short	(.L_6 - .L_5)
	.align		4
.L_5:
        /*001c*/ 	.word	index@(_Z21betweennessCentralityiiPiPfS_S0_)
        /*0020*/ 	.word	0x00000010


	//----- nvinfo : EIATTR_MIN_STACK_SIZE
	.align		4
.L_6:
        /*0024*/ 	.byte	0x04, 0x12
        /*0026*/ 	.short	(.L_8 - .L_7)
	.align		4
.L_7:
        /*0028*/ 	.word	index@(_Z21betweennessCentralityiiPiPfS_S0_)
        /*002c*/ 	.word	0x00000010
.L_8:


//--------------------- .nv.compat                --------------------------
	.section	.nv.compat,"",@"SHT_CUDA_COMPAT_INFO"
	.align	4
        /*0000*/ 	.byte	0x02, 0x09, 0x00, 0x00, 0x02, 0x02, 0x01, 0x00, 0x02, 0x05, 0x05, 0x00, 0x03, 0x07, 0x01, 0x01
        /*0010*/ 	.byte	0x02, 0x03, 0x00, 0x00, 0x02, 0x06, 0x01, 0x00, 0x04, 0x0b, 0x08, 0x00, 0x01, 0x00, 0x00, 0x00
        /*0020*/ 	.byte	0x00, 0x00, 0x00, 0x00


//--------------------- .nv.info._Z21betweennessCentralityiiPiPfS_S0_ --------------------------
	.section	.nv.info._Z21betweennessCentralityiiPiPfS_S0_,"",@"SHT_CUDA_INFO"
	.sectionflags	@""
	.align	4


	//----- nvinfo : EIATTR_CUDA_API_VERSION
	.align		4
        /*0000*/ 	.byte	0x04, 0x37
        /*0002*/ 	.short	(.L_10 - .L_9)
.L_9:
        /*0004*/ 	.word	0x00000082


	//----- nvinfo : EIATTR_KPARAM_INFO
	.align		4
.L_10:
        /*0008*/ 	.byte	0x04, 0x17
        /*000a*/ 	.short	(.L_12 - .L_11)
.L_11:
        /*000c*/ 	.word	0x00000000
        /*0010*/ 	.short	0x0005
        /*0012*/ 	.short	0x0020
        /*0014*/ 	.byte	0x00, 0xf5, 0x21, 0x00


	//----- nvinfo : EIATTR_KPARAM_INFO
	.align		4
.L_12:
        /*0018*/ 	.byte	0x04, 0x17
        /*001a*/ 	.short	(.L_14 - .L_13)
.L_13:
        /*001c*/ 	.word	0x00000000
        /*0020*/ 	.short	0x0004
        /*0022*/ 	.short	0x0018
        /*0024*/ 	.byte	0x00, 0xf5, 0x21, 0x00


	//----- nvinfo : EIATTR_KPARAM_INFO
	.align		4
.L_14:
        /*0028*/ 	.byte	0x04, 0x17
        /*002a*/ 	.short	(.L_16 - .L_15)
.L_15:
        /*002c*/ 	.word	0x00000000
        /*0030*/ 	.short	0x0003
        /*0032*/ 	.short	0x0010
        /*0034*/ 	.byte	0x00, 0xf5, 0x21, 0x00


	//----- nvinfo : EIATTR_KPARAM_INFO
	.align		4
.L_16:
        /*0038*/ 	.byte	0x04, 0x17
        /*003a*/ 	.short	(.L_18 - .L_17)
.L_17:
        /*003c*/ 	.word	0x00000000
        /*0040*/ 	.short	0x0002
        /*0042*/ 	.short	0x0008
        /*0044*/ 	.byte	0x00, 0xf5, 0x21, 0x00


	//----- nvinfo : EIATTR_KPARAM_INFO
	.align		4
.L_18:
        /*0048*/ 	.byte	0x04, 0x17
        /*004a*/ 	.short	(.L_20 - .L_19)
.L_19:
        /*004c*/ 	.word	0x00000000
        /*0050*/ 	.short	0x0001
        /*0052*/ 	.short	0x0004
        /*0054*/ 	.byte	0x00, 0xf0, 0x11, 0x00


	//----- nvinfo : EIATTR_KPARAM_INFO
	.align		4
.L_20:
        /*0058*/ 	.byte	0x04, 0x17
        /*005a*/ 	.short	(.L_22 - .L_21)
.L_21:
        /*005c*/ 	.word	0x00000000
        /*0060*/ 	.short	0x0000
        /*0062*/ 	.short	0x0000
        /*0064*/ 	.byte	0x00, 0xf0, 0x11, 0x00


	//----- nvinfo : EIATTR_SPARSE_MMA_MASK
	.align		4
.L_22:
        /*0068*/ 	.byte	0x03, 0x50
        /*006a*/ 	.short	0x0000


	//----- nvinfo : EIATTR_MAXREG_COUNT
	.align		4
        /*006c*/ 	.byte	0x03, 0x1b
        /*006e*/ 	.short	0x00ff


	//----- nvinfo : EIATTR_NUM_BARRIERS
	.align		4
        /*0070*/ 	.byte	0x02, 0x4c
        /*0072*/ 	.byte	0x01
	.zero		1


	//----- nvinfo : EIATTR_MERCURY_ISA_VERSION
	.align		4
        /*0074*/ 	.byte	0x03, 0x5f
        /*0076*/ 	.short	0x0101


	//----- nvinfo : EIATTR_VRC_CTA_INIT_COUNT
	.align		4
        /*0078*/ 	.byte	0x02, 0x4a
	.zero		1
	.zero		1


	//----- nvinfo : EIATTR_EXIT_INSTR_OFFSETS
	.align		4
        /*007c*/ 	.byte	0x04, 0x1c
        /*007e*/ 	.short	(.L_24 - .L_23)


	//   ....[0]....
.L_23:
        /*0080*/ 	.word	0x00003a20


	//----- nvinfo : EIATTR_CRS_STACK_SIZE
	.align		4
.L_24:
        /*0084*/ 	.byte	0x04, 0x1e
        /*0086*/ 	.short	(.L_26 - .L_25)
.L_25:
        /*0088*/ 	.word	0x00000000


	//----- nvinfo : EIATTR_CBANK_PARAM_SIZE
	.align		4
.L_26:
        /*008c*/ 	.byte	0x03, 0x19
        /*008e*/ 	.short	0x0028


	//----- nvinfo : EIATTR_PARAM_CBANK
	.align		4
        /*0090*/ 	.byte	0x04, 0x0a
        /*0092*/ 	.short	(.L_28 - .L_27)
	.align		4
.L_27:
        /*0094*/ 	.word	index@(.nv.constant0._Z21betweennessCentralityiiPiPfS_S0_)
        /*0098*/ 	.short	0x0380
        /*009a*/ 	.short	0x0028


	//----- nvinfo : EIATTR_SW_WAR
	.align		4
.L_28:
        /*009c*/ 	.byte	0x04, 0x36
        /*009e*/ 	.short	(.L_30 - .L_29)
.L_29:
        /*00a0*/ 	.word	0x00000008
.L_30:


//--------------------- .nv.callgraph             --------------------------
	.section	.nv.callgraph,"",@"SHT_CUDA_CALLGRAPH"
	.align	4
	.sectionentsize	8
	.align		4
        /*0000*/ 	.word	0x00000000
	.align		4
        /*0004*/ 	.word	0xffffffff
	.align		4
        /*0008*/ 	.word	0x00000000
	.align		4
        /*000c*/ 	.word	0xfffffffe
	.align		4
        /*0010*/ 	.word	0x00000000
	.align		4
        /*0014*/ 	.word	0xfffffffd
	.align		4
        /*0018*/ 	.word	0x00000000
	.align		4
        /*001c*/ 	.word	0xfffffffc


//--------------------- .nv.constant4             --------------------------
	.section	.nv.constant4,"a",@progbits
	.align	8
	.align		8
.nv.constant4:
        /*0000*/ 	.dword	MAX_DEGREE


//--------------------- .text._Z21betweennessCentralityiiPiPfS_S0_ --------------------------
	.section	.text._Z21betweennessCentralityiiPiPfS_S0_,"ax",@progbits
	.align	128
        .global         _Z21betweennessCentralityiiPiPfS_S0_
        .type           _Z21betweennessCentralityiiPiPfS_S0_,@function
        .size           _Z21betweennessCentralityiiPiPfS_S0_,(.L_x_60 - _Z21betweennessCentralityiiPiPfS_S0_)
        .other          _Z21betweennessCentralityiiPiPfS_S0_,@"STO_CUDA_ENTRY STV_DEFAULT"
_Z21betweennessCentralityiiPiPfS_S0_:
.text._Z21betweennessCentralityiiPiPfS_S0_:
[----:B------:R-:W0:Y:S01]  /*0000*/  LDC R1, c[0x0][0x37c] ;  /* 0x0000df00ff017b82 */ /* 0x000e220000000800 */
[----:B------:R-:W1:Y:S01]  /*0010*/  S2R R0, SR_CTAID.X ;  /* 0x0000000000007919 */ /* 0x000e620000002500 */
[----:B------:R-:W2:Y:S06]  /*0020*/  LDCU UR5, c[0x0][0x360] ;  /* 0x00006c00ff0577ac */ /* 0x000eac0008000800 */
[----:B------:R-:W3:Y:S01]  /*0030*/  LDC.64 R2, c[0x0][0x390] ;  /* 0x0000e400ff027b82 */ /* 0x000ee20000000a00 */
[----:B0-----:R-:W-:Y:S01]  /*0040*/  VIADD R1, R1, 0xfffffff0 ;  /* 0xfffffff001017836 */ /* 0x001fe20000000000 */
[----:B------:R-:W1:Y:S01]  /*0050*/  S2R R7, SR_TID.X ;  /* 0x0000000000077919 */ /* 0x000e620000002100 */
[----:B------:R-:W0:Y:S01]  /*0060*/  LDCU UR6, c[0x0][0x364] ;  /* 0x00006c80ff0677ac */ /* 0x000e220008000800 */
[----:B------:R-:W0:Y:S01]  /*0070*/  S2R R9, SR_TID.Y ;  /* 0x0000000000097919 */ /* 0x000e220000002200 */
[----:B------:R-:W2:Y:S03]  /*0080*/  LDCU UR4, c[0x0][0x370] ;  /* 0x00006e00ff0477ac */ /* 0x000ea60008000800 */
[----:B------:R-:W4:Y:S01]  /*0090*/  LDC.64 R18, c[0x0][0x398] ;  /* 0x0000e600ff127b82 */ /* 0x000f220000000a00 */
[----:B------:R-:W5:Y:S01]  /*00a0*/  S2R R4, SR_CTAID.Y ;  /* 0x0000000000047919 */ /* 0x000f620000002600 */
[----:B------:R-:W3:Y:S01]  /*00b0*/  LDCU.64 UR12, c[0x0][0x358] ;  /* 0x00006b00ff0c77ac */ /* 0x000ee20008000a00 */
[----:B--2---:R-:W-:-:S02]  /*00c0*/  UIMAD UR4, UR5, UR4, URZ ;  /* 0x00000004050472a4 */ /* 0x004fc4000f8e02ff */
[C---:B-1----:R-:W-:Y:S02]  /*00d0*/  IMAD R7, R0.reuse, UR5, R7 ;  /* 0x0000000500077c24 */ /* 0x042fe4000f8e0207 */
[----:B0-----:R-:W-:-:S04]  /*00e0*/  IMAD R0, R0, UR6, R9 ;  /* 0x0000000600007c24 */ /* 0x001fc8000f8e0209 */
[----:B------:R-:W-:Y:S02]  /*00f0*/  IMAD R5, R0, UR4, R7 ;  /* 0x0000000400057c24 */ /* 0x000fe4000f8e0207 */
[----:B-----5:R-:W-:Y:S02]  /*0100*/  IMAD R0, R4, UR6, R9 ;  /* 0x0000000604007c24 */ /* 0x020fe4000f8e0209 */
[----:B---3--:R-:W-:-:S04]  /*0110*/  IMAD.WIDE R2, R5, 0x4, R2 ;  /* 0x0000000405027825 */ /* 0x008fc800078e0202 */
[----:B------:R-:W-:Y:S01]  /*0120*/  IMAD R7, R0, UR4, R7 ;  /* 0x0000000400077c24 */ /* 0x000fe2000f8e0207 */
[----:B------:R0:W-:Y:S01]  /*0130*/  STG.E desc[UR12][R2.64], RZ ;  /* 0x000000ff02007986 */ /* 0x0001e2000c10190c */
[----:B------:R-:W-:Y:S02]  /*0140*/  IMAD.MOV.U32 R9, RZ, RZ, RZ ;  /* 0x000000ffff097224 */ /* 0x000fe400078e00ff */
[----:B------:R-:W-:-:S04]  /*0150*/  IMAD.SHL.U32 R8, R7, 0x1000, RZ ;  /* 0x0000100007087824 */ /* 0x000fc800078e00ff */
[----:B----4-:R-:W-:Y:S01]  /*0160*/  IMAD.WIDE R18, R8, 0x4, R18 ;  /* 0x0000000408127825 */ /* 0x010fe200078e0212 */
[----:B------:R-:W-:Y:S06]  /*0170*/  BAR.SYNC.DEFER_BLOCKING 0x0 ;  /* 0x0000000000007b1d */ /* 0x000fec0000010000 */
.L_x_0:
[----:B-1----:R-:W-:Y:S01]  /*0180*/  MOV R0, 0xffffffff ;  /* 0xffffffff00007802 */ /* 0x002fe20000000f00 */
[C---:B0-----:R-:W-:Y:S01]  /*0190*/  IMAD.WIDE.U32 R2, R9.reuse, 0x4, R18 ;  /* 0x0000000409027825 */ /* 0x041fe200078e0012 */
[----:B------:R-:W-:-:S03]  /*01a0*/  IADD3 R13, PT, PT, R9, 0x18, RZ ;  /* 0x00000018090d7810 */ /* 0x000fc60007ffe0ff */
[C---:B------:R-:W-:Y:S01]  /*01b0*/  VIADD R5, R9.reuse, 0x8 ;  /* 0x0000000809057836 */ /* 0x040fe20000000000 */
[----:B------:R-:W-:Y:S01]  /*01c0*/  STG.E desc[UR12][R2.64+0x800], R0 ;  /* 0x0008000002007986 */ /* 0x000fe2000c10190c */
[----:B------:R-:W-:Y:S02]  /*01d0*/  VIADD R11, R9, 0x10 ;  /* 0x00000010090b7836 */ /* 0x000fe40000000000 */
[--C-:B------:R-:W-:Y:S01]  /*01e0*/  IMAD.WIDE.U32 R4, R5, 0x4, R18.reuse ;  /* 0x0000000405047825 */ /* 0x100fe200078e0012 */
[----:B------:R-:W-:Y:S03]  /*01f0*/  STG.E desc[UR12][R2.64+0x1000], R0 ;  /* 0x0010000002007986 */ /* 0x000fe6000c10190c */
[----:B------:R-:W-:Y:S01]  /*0200*/  IMAD.WIDE.U32 R10, R11, 0x4, R18 ;  /* 0x000000040b0a7825 */ /* 0x000fe200078e0012 */
[----:B------:R-:W-:Y:S03]  /*0210*/  STG.E desc[UR12][R2.64+0x1800], R0 ;  /* 0x0018000002007986 */ /* 0x000fe6000c10190c */
[----:B------:R-:W-:Y:S01]  /*0220*/  VIADD R9, R9, 0x20 ;  /* 0x0000002009097836 */ /* 0x000fe20000000000 */
[----:B------:R-:W-:Y:S04]  /*0230*/  STG.E desc[UR12][R2.64+0x2000], R0 ;  /* 0x0020000002007986 */ /* 0x000fe8000c10190c */
[----:B------:R-:W-:Y:S01]  /*0240*/  STG.E desc[UR12][R2.64+0x804], R0 ;  /* 0x0008040002007986 */ /* 0x000fe2000c10190c */
[----:B------:R-:W-:-:S03]  /*0250*/  ISETP.NE.AND P0, PT, R9, 0x200, PT ;  /* 0x000002000900780c */ /* 0x000fc60003f05270 */
[----:B------:R-:W-:Y:S04]  /*0260*/  STG.E desc[UR12][R2.64+0x1004], R0 ;  /* 0x0010040002007986 */ /* 0x000fe8000c10190c */
        /* <DEDUP_REMOVED lines=25> */
[----:B------:R0:W-:Y:S04]  /*0400*/  STG.E desc[UR12][R2.64+0x201c], R0 ;  /* 0x00201c0002007986 */ /* 0x0001e8000c10190c */
[----:B------:R1:W-:Y:S04]  /*0410*/  STG.E desc[UR12][R4.64+0x800], R0 ;  /* 0x0008000004007986 */ /* 0x0003e8000c10190c */
[----:B------:R1:W-:Y:S01]  /*0420*/  STG.E desc[UR12][R4.64+0x1000], R0 ;  /* 0x0010000004007986 */ /* 0x0003e2000c10190c */
[----:B0-----:R-:W-:-:S03]  /*0430*/  IMAD.WIDE.U32 R2, R13, 0x4, R18 ;  /* 0x000000040d027825 */ /* 0x001fc600078e0012 */
[----:B------:R1:W-:Y:S04]  /*0440*/  STG.E desc[UR12][R4.64+0x1800], R0 ;  /* 0x0018000004007986 */ /* 0x0003e8000c10190c */
        /* <DEDUP_REMOVED lines=92> */
[----:B------:R1:W-:Y:S01]  /*0a10*/  STG.E desc[UR12][R2.64+0x201c], R0 ;  /* 0x00201c0002007986 */ /* 0x0003e2000c10190c */
[----:B------:R-:W-:Y:S05]  /*0a20*/  @P0 BRA `(.L_x_0) ;  /* 0xfffffff400d40947 */ /* 0x000fea000383ffff */
[----:B------:R-:W-:-:S07]  /*0a30*/  IMAD.MOV.U32 R9, RZ, RZ, RZ ;  /* 0x000000ffff097224 */ /* 0x000fce00078e00ff */
.L_x_1:
[C---:B-12---:R-:W-:Y:S01]  /*0a40*/  IADD3 R5, PT, PT, R9.reuse, 0x20, RZ ;  /* 0x0000002009057810 */ /* 0x046fe20007ffe0ff */
[----:B------:R-:W-:-:S04]  /*0a50*/  IMAD.WIDE.U32 R2, R9, 0x4, R18 ;  /* 0x0000000409027825 */ /* 0x000fc800078e0012 */
[C---:B------:R-:W-:Y:S01]  /*0a60*/  VIADD R11, R9.reuse, 0x40 ;  /* 0x00000040090b7836 */ /* 0x040fe20000000000 */
[----:B------:R-:W-:Y:S01]  /*0a70*/  STG.E desc[UR12][R2.64+0x2800], RZ ;  /* 0x002800ff02007986 */ /* 0x000fe2000c10190c */
[C---:B------:R-:W-:Y:S01]  /*0a80*/  VIADD R13, R9.reuse, 0x60 ;  /* 0x00000060090d7836 */ /* 0x040fe20000000000 */
[----:B------:R-:W-:Y:S01]  /*0a90*/  IADD3 R9, PT, PT, R9, 0x80, RZ ;  /* 0x0000008009097810 */ /* 0x000fe20007ffe0ff */
[--C-:B------:R-:W-:Y:S01]  /*0aa0*/  IMAD.WIDE.U32 R4, R5, 0x4, R18.reuse ;  /* 0x0000000405047825 */ /* 0x100fe200078e0012 */
[----:B------:R-:W-:Y:S02]  /*0ab0*/  STG.E desc[UR12][R2.64+0x2804], RZ ;  /* 0x002804ff02007986 */ /* 0x000fe4000c10190c */
[----:B------:R-:W-:Y:S01]  /*0ac0*/  ISETP.NE.AND P0, PT, R9, 0x200, PT ;  /* 0x000002000900780c */ /* 0x000fe20003f05270 */
[--C-:B------:R-:W-:Y:S01]  /*0ad0*/  IMAD.WIDE.U32 R10, R11, 0x4, R18.reuse ;  /* 0x000000040b0a7825 */ /* 0x100fe200078e0012 */
[----:B------:R-:W-:Y:S04]  /*0ae0*/  STG.E desc[UR12][R2.64+0x2808], RZ ;  /* 0x002808ff02007986 */ /* 0x000fe8000c10190c */
        /* <DEDUP_REMOVED lines=28> */
[----:B------:R0:W-:Y:S04]  /*0cb0*/  STG.E desc[UR12][R2.64+0x287c], RZ ;  /* 0x00287cff02007986 */ /* 0x0001e8000c10190c */
[----:B------:R2:W-:Y:S04]  /*0cc0*/  STG.E desc[UR12][R4.64+0x2800], RZ ;  /* 0x002800ff04007986 */ /* 0x0005e8000c10190c */
[----:B------:R2:W-:Y:S01]  /*0cd0*/  STG.E desc[UR12][R4.64+0x2804], RZ ;  /* 0x002804ff04007986 */ /* 0x0005e2000c10190c */
[----:B0-----:R-:W-:-:S03]  /*0ce0*/  IMAD.WIDE.U32 R2, R13, 0x4, R18 ;  /* 0x000000040d027825 */ /* 0x001fc600078e0012 */
[----:B------:R2:W-:Y:S04]  /*0cf0*/  STG.E desc[UR12][R4.64+0x2808], RZ ;  /* 0x002808ff04007986 */ /* 0x0005e8000c10190c */
        /* <DEDUP_REMOVED lines=92> */
[----:B------:R2:W-:Y:S01]  /*12c0*/  STG.E desc[UR12][R2.64+0x287c], RZ ;  /* 0x00287cff02007986 */ /* 0x0005e2000c10190c */
[----:B------:R-:W-:Y:S05]  /*12d0*/  @P0 BRA `(.L_x_1) ;  /* 0xfffffff400d80947 */ /* 0x000fea000383ffff */
[----:B--2---:R-:W-:Y:S02]  /*12e0*/  IMAD.MOV.U32 R5, RZ, RZ, 0x1 ;  /* 0x00000001ff057424 */ /* 0x004fe400078e00ff */
[----:B------:R-:W-:-:S04]  /*12f0*/  IMAD.WIDE R2, R7, 0x4, R18 ;  /* 0x0000000407027825 */ /* 0x000fc800078e0212 */
[----:B------:R-:W-:Y:S01]  /*1300*/  IMAD.MOV.U32 R9, RZ, RZ, RZ ;  /* 0x000000ffff097224 */ /* 0x000fe200078e00ff */
[----:B------:R0:W-:Y:S06]  /*1310*/  STG.E desc[UR12][R2.64+0x2800], R5 ;  /* 0x0028000502007986 */ /* 0x0001ec000c10190c */
.L_x_2:
[C---:B-1----:R-:W-:Y:S01]  /*1320*/  IADD3 R11, PT, PT, R9.reuse, 0x20, RZ ;  /* 0x00000020090b7810 */ /* 0x042fe20007ffe0ff */
[----:B0-----:R-:W-:-:S04]  /*1330*/  IMAD.WIDE.U32 R4, R9, 0x4, R18 ;  /* 0x0000000409047825 */ /* 0x001fc800078e0012 */
[C---:B------:R-:W-:Y:S01]  /*1340*/  VIADD R13, R9.reuse, 0x40 ;  /* 0x00000040090d7836 */ /* 0x040fe20000000000 */
[----:B------:R-:W-:Y:S01]  /*1350*/  STG.E desc[UR12][R4.64+0x3000], R0 ;  /* 0x0030000004007986 */ /* 0x000fe2000c10190c */
[C---:B------:R-:W-:Y:S01]  /*1360*/  VIADD R15, R9.reuse, 0x60 ;  /* 0x00000060090f7836 */ /* 0x040fe20000000000 */
[----:B------:R-:W-:Y:S01]  /*1370*/  IADD3 R9, PT, PT, R9, 0x80, RZ ;  /* 0x0000008009097810 */ /* 0x000fe20007ffe0ff */
[--C-:B------:R-:W-:Y:S01]  /*1380*/  IMAD.WIDE.U32 R10, R11, 0x4, R18.reuse ;  /* 0x000000040b0a7825 */ /* 0x100fe200078e0012 */
[----:B------:R-:W-:Y:S02]  /*1390*/  STG.E desc[UR12][R4.64+0x3004], R0 ;  /* 0x0030040004007986 */ /* 0x000fe4000c10190c */
[----:B------:R-:W-:Y:S01]  /*13a0*/  ISETP.NE.AND P0, PT, R9, 0x200, PT ;  /* 0x000002000900780c */ /* 0x000fe20003f05270 */
[--C-:B------:R-:W-:Y:S01]  /*13b0*/  IMAD.WIDE.U32 R12, R13, 0x4, R18.reuse ;  /* 0x000000040d0c7825 */ /* 0x100fe200078e0012 */
        /* <DEDUP_REMOVED lines=128> */
[----:B------:R-:W0:Y:S01]  /*1bc0*/  LDCU UR4, c[0x0][0x384] ;  /* 0x00007080ff0477ac */ /* 0x000e220008000800 */
[----:B------:R2:W-:Y:S04]  /*1bd0*/  STG.E desc[UR12][R2.64+0x3000], RZ ;  /* 0x003000ff02007986 */ /* 0x0005e8000c10190c */
[----:B------:R2:W-:Y:S01]  /*1be0*/  STG.E desc[UR12][R18.64+0x3800], R7 ;  /* 0x0038000712007986 */ /* 0x0005e2000c10190c */
[----:B0-----:R-:W-:-:S09]  /*1bf0*/  UISETP.GE.AND UP0, UPT, UR4, 0x1, UPT ;  /* 0x000000010400788c */ /* 0x001fd2000bf06270 */
[----:B--2---:R-:W-:Y:S05]  /*1c00*/  BRA.U !UP0, `(.L_x_3) ;  /* 0x0000001508447547 */ /* 0x004fea000b800000 */
[----:B------:R-:W-:Y:S01]  /*1c10*/  USHF.L.U32 UR4, UR4, 0x1, URZ ;  /* 0x0000000104047899 */ /* 0x000fe200080006ff */
[----:B------:R-:W-:Y:S01]  /*1c20*/  HFMA2 R6, -RZ, RZ, 0, 0 ;  /* 0x00000000ff067431 */ /* 0x000fe200000001ff */
[----:B------:R-:W-:Y:S01]  /*1c30*/  BSSY.RECONVERGENT B0, `(.L_x_4) ;  /* 0x000014d000007945 */ /* 0x000fe20003800200 */
[----:B------:R-:W-:Y:S01]  /*1c40*/  IMAD.MOV.U32 R16, RZ, RZ, RZ ;  /* 0x000000ffff107224 */ /* 0x000fe200078e00ff */
[----:B------:R-:W-:Y:S01]  /*1c50*/  UISETP.LT.AND UP0, UPT, UR4, 0x2, UPT ;  /* 0x000000020400788c */ /* 0x000fe2000bf01270 */
[----:B------:R-:W-:-:S03]  /*1c60*/  IMAD.MOV.U32 R9, RZ, RZ, 0x1 ;  /* 0x00000001ff097424 */ /* 0x000fc600078e00ff */
[----:B------:R-:W-:-:S04]  /*1c70*/  USEL UR5, UR4, 0x2, !UP0 ;  /* 0x0000000204057887 */ /* 0x000fc8000c000000 */
[----:B------:R-:W-:-:S04]  /*1c80*/  UIADD3 UR5, UPT, UPT, UR5, -0x1, URZ ;  /* 0xffffffff05057890 */ /* 0x000fc8000fffe0ff */
[----:B------:R-:W-:-:S04]  /*1c90*/  ULEA.HI UR9, UR5, 0x1, URZ, 0x1f ;  /* 0x0000000105097891 */ /* 0x000fc8000f8ff8ff */
[----:B------:R-:W-:Y:S02]  /*1ca0*/  ULOP3.LUT UR10, UR9, 0x7, URZ, 0xc0, !UPT ;  /* 0x00000007090a7892 */ /* 0x000fe4000f8ec0ff */
[----:B------:R-:W-:Y:S02]  /*1cb0*/  ULOP3.LUT UR6, UR9, 0x7ffffff8, URZ, 0xc0, !UPT ;  /* 0x7ffffff809067892 */ /* 0x000fe4000f8ec0ff */
[----:B------:R-:W-:Y:S02]  /*1cc0*/  UIADD3 UR7, UPT, UPT, UR10, -0x1, URZ ;  /* 0xffffffff0a077890 */ /* 0x000fe4000fffe0ff */
[----:B------:R-:W-:Y:S02]  /*1cd0*/  UIADD3 UR8, UPT, UPT, -UR6, URZ, URZ ;  /* 0x000000ff06087290 */ /* 0x000fe4000fffe1ff */
[----:B------:R-:W-:-:S11]  /*1ce0*/  UISETP.GE.U32.AND UP0, UPT, UR7, 0x3, UPT ;  /* 0x000000030700788c */ /* 0x000fd6000bf06070 */
.L_x_27:
[----:B0---4-:R-:W-:-:S05]  /*1cf0*/  IMAD.WIDE R2, R16, 0x4, R18 ;  /* 0x0000000410027825 */ /* 0x011fca00078e0212 */
[----:B-12---:R-:W2:Y:S01]  /*1d00*/  LDG.E R11, desc[UR12][R2.64+0x3800] ;  /* 0x0038000c020b7981 */ /* 0x006ea2000c1e1900 */
[----:B------:R-:W-:Y:S01]  /*1d10*/  IMAD.WIDE.U32 R12, R6, 0x4, R18 ;  /* 0x00000004060c7825 */ /* 0x000fe200078e0012 */
[----:B------:R-:W-:Y:S01]  /*1d20*/  UISETP.GE.AND UP1, UPT, UR4, 0xf, UPT ;  /* 0x0000000f0400788c */ /* 0x000fe2000bf26270 */
[----:B------:R-:W-:Y:S02]  /*1d30*/  MOV R10, RZ ;  /* 0x000000ff000a7202 */ /* 0x000fe40000000f00 */
[----:B------:R-:W-:Y:S02]  /*1d40*/  VIADD R16, R16, 0x1 ;  /* 0x0000000110107836 */ /* 0x000fe40000000000 */
[----:B------:R-:W-:-:S03]  /*1d50*/  IMAD.MOV.U32 R0, RZ, RZ, RZ ;  /* 0x000000ffff007224 */ /* 0x000fc600078e00ff */
[----:B------:R-:W-:-:S04]  /*1d60*/  SHF.R.S32.HI R5, RZ, 0x1f, R16 ;  /* 0x0000001fff057819 */ /* 0x000fc80000011410 */
[----:B------:R-:W-:-:S04]  /*1d70*/  LEA.HI R5, R5, R16, RZ, 0x9 ;  /* 0x0000001005057211 */ /* 0x000fc800078f48ff */
[----:B------:R-:W-:Y:S01]  /*1d80*/  LOP3.LUT R5, R5, 0xfffffe00, RZ, 0xc0, !PT ;  /* 0xfffffe0005057812 */ /* 0x000fe200078ec0ff */
[----:B--2---:R0:W-:Y:S01]  /*1d90*/  STG.E desc[UR12][R12.64], R11 ;  /* 0x0000000b0c007986 */ /* 0x0041e2000c10190c */
[----:B---3--:R-:W-:Y:S05]  /*1da0*/  BRA.U !UP1, `(.L_x_5) ;  /* 0x0000000509147547 */ /* 0x008fea000b800000 */
[----:B------:R-:W1:Y:S01]  /*1db0*/  LDCU.64 UR6, c[0x0][0x388] ;  /* 0x00007100ff0677ac */ /* 0x000e620008000a00 */
[----:B------:R-:W-:Y:S02]  /*1dc0*/  IMAD.MOV.U32 R0, RZ, RZ, RZ ;  /* 0x000000ffff007224 */ /* 0x000fe400078e00ff */
[----:B------:R-:W-:Y:S01]  /*1dd0*/  IMAD.U32 R4, RZ, RZ, UR8 ;  /* 0x00000008ff047e24 */ /* 0x000fe2000f8e00ff */
[----:B-1----:R-:W-:-:S04]  /*1de0*/  UIADD3 UR6, UP1, UPT, UR6, 0x20, URZ ;  /* 0x0000002006067890 */ /* 0x002fc8000ff3e0ff */
[----:B------:R-:W-:Y:S02]  /*1df0*/  UIADD3.X UR7, UPT, UPT, URZ, UR7, URZ, UP1, !UPT ;  /* 0x00000007ff077290 */ /* 0x000fe40008ffe4ff */
[----:B------:R-:W-:-:S04]  /*1e00*/  MOV R2, UR6 ;  /* 0x0000000600027c02 */ /* 0x000fc80008000f00 */
[----:B------:R-:W-:-:S07]  /*1e10*/  IMAD.U32 R3, RZ, RZ, UR7 ;  /* 0x00000007ff037e24 */ /* 0x000fce000f8e00ff */
.L_x_6:
[----:B0-----:R-:W2:Y:S04]  /*1e20*/  LDG.E R12, desc[UR12][R2.64+-0x20] ;  /* 0xffffe00c020c7981 */ /* 0x001ea8000c1e1900 */
[----:B---3--:R-:W3:Y:S04]  /*1e30*/  LDG.E R14, desc[UR12][R2.64+-0x18] ;  /* 0xffffe80c020e7981 */ /* 0x008ee8000c1e1900 */
[----:B------:R-:W4:Y:S04]  /*1e40*/  LDG.E R26, desc[UR12][R2.64+-0x10] ;  /* 0xfffff00c021a7981 */ /* 0x000f28000c1e1900 */
[----:B------:R-:W5:Y:S04]  /*1e50*/  LDG.E R28, desc[UR12][R2.64+-0x8] ;  /* 0xfffff80c021c7981 */ /* 0x000f68000c1e1900 */
[----:B------:R-:W5:Y:S04]  /*1e60*/  LDG.E R13, desc[UR12][R2.64] ;  /* 0x0000000c020d7981 */ /* 0x000f68000c1e1900 */
[----:B------:R-:W5:Y:S04]  /*1e70*/  LDG.E R22, desc[UR12][R2.64+0x10] ;  /* 0x0000100c02167981 */ /* 0x000f68000c1e1900 */
[----:B------:R-:W5:Y:S04]  /*1e80*/  LDG.E R24, desc[UR12][R2.64+0x8] ;  /* 0x0000080c02187981 */ /* 0x000f68000c1e1900 */
[----:B------:R-:W5:Y:S01]  /*1e90*/  LDG.E R20, desc[UR12][R2.64+0x18] ;  /* 0x0000180c02147981 */ /* 0x000f62000c1e1900 */
[----:B--2---:R-:W-:-:S13]  /*1ea0*/  ISETP.NE.AND P4, PT, R12, R11, PT ;  /* 0x0000000b0c00720c */ /* 0x004fda0003f85270 */
[----:B------:R-:W2:Y:S01]  /*1eb0*/  @!P4 LDG.E R15, desc[UR12][R2.64+-0x1c] ;  /* 0xffffe40c020fc981 */ /* 0x000ea2000c1e1900 */
[-C--:B---3--:R-:W-:Y:S01]  /*1ec0*/  ISETP.NE.AND P0, PT, R14, R11.reuse, PT ;  /* 0x0000000b0e00720c */ /* 0x088fe20003f05270 */
[----:B------:R-:W-:Y:S01]  /*1ed0*/  @!P4 VIADD R12, R10, 0x1 ;  /* 0x000000010a0cc836 */ /* 0x000fe20000000000 */
[----:B----4-:R-:W-:Y:S02]  /*1ee0*/  ISETP.NE.AND P3, PT, R26, R11, PT ;  /* 0x0000000b1a00720c */ /* 0x010fe40003f65270 */
[----:B------:R-:W-:Y:S01]  /*1ef0*/  @!P4 LEA R26, R10, R1, 0x2 ;  /* 0x000000010a1ac211 */ /* 0x000fe200078e10ff */
[----:B------:R-:W-:Y:S01]  /*1f00*/  @!P4 IMAD.MOV.U32 R10, RZ, RZ, R12 ;  /* 0x000000ffff0ac224 */ /* 0x000fe200078e000c */
[----:B-----5:R-:W-:-:S07]  /*1f10*/  ISETP.NE.AND P2, PT, R28, R11, PT ;  /* 0x0000000b1c00720c */ /* 0x020fce0003f45270 */
[C---:B------:R-:W-:Y:S01]  /*1f20*/  @!P0 VIADD R14, R10.reuse, 0x1 ;  /* 0x000000010a0e8836 */ /* 0x040fe20000000000 */
[----:B------:R-:W-:Y:S01]  /*1f30*/  @!P0 LEA R12, R10, R1, 0x2 ;  /* 0x000000010a0c8211 */ /* 0x000fe200078e10ff */
[----:B------:R-:W3:Y:S02]  /*1f40*/  @!P3 LDG.E R21, desc[UR12][R2.64+-0xc] ;  /* 0xfffff40c0215b981 */ /* 0x000ee4000c1e1900 */
[----:B------:R-:W-:Y:S01]  /*1f50*/  @!P0 IMAD.MOV.U32 R10, RZ, RZ, R14 ;  /* 0x000000ffff0a8224 */ /* 0x000fe200078e000e */
[-C--:B------:R-:W-:Y:S02]  /*1f60*/  ISETP.NE.AND P1, PT, R13, R11.reuse, PT ;  /* 0x0000000b0d00720c */ /* 0x080fe40003f25270 */
[----:B------:R-:W-:Y:S01]  /*1f70*/  ISETP.NE.AND P6, PT, R22, R11, PT ;  /* 0x0000000b1600720c */ /* 0x000fe20003fc5270 */
[C---:B------:R-:W-:Y:S01]  /*1f80*/  @!P3 VIADD R17, R10.reuse, 0x1 ;  /* 0x000000010a11b836 */ /* 0x040fe20000000000 */
[----:B------:R-:W-:Y:S01]  /*1f90*/  @!P3 LEA R14, R10, R1, 0x2 ;  /* 0x000000010a0eb211 */ /* 0x000fe200078e10ff */
[----:B------:R-:W4:Y:S02]  /*1fa0*/  @!P0 LDG.E R13, desc[UR12][R2.64+-0x14] ;  /* 0xffffec0c020d8981 */ /* 0x000f24000c1e1900 */
[----:B------:R-:W-:Y:S01]  /*1fb0*/  @!P3 IMAD.MOV.U32 R10, RZ, RZ, R17 ;  /* 0x000000ffff0ab224 */ /* 0x000fe200078e0011 */
[----:B------:R-:W-:-:S03]  /*1fc0*/  ISETP.NE.AND P5, PT, R24, R11, PT ;  /* 0x0000000b1800720c */ /* 0x000fc60003fa5270 */
[C---:B------:R-:W-:Y:S01]  /*1fd0*/  @!P2 VIADD R22, R10.reuse, 0x1 ;  /* 0x000000010a16a836 */ /* 0x040fe20000000000 */
[----:B------:R-:W-:Y:S01]  /*1fe0*/  @!P2 LEA R17, R10, R1, 0x2 ;  /* 0x000000010a11a211 */ /* 0x000fe200078e10ff */
[----:B------:R-:W5:Y:S02]  /*1ff0*/  @!P1 LDG.E R25, desc[UR12][R2.64+0x4] ;  /* 0x0000040c02199981 */ /* 0x000f64000c1e1900 */
[----:B------:R-:W-:Y:S02]  /*2000*/  @!P2 IMAD.MOV.U32 R10, RZ, RZ, R22 ;  /* 0x000000ffff0aa224 */ /* 0x000fe400078e0016 */
[----:B------:R-:W5:Y:S02]  /*2010*/  @!P2 LDG.E R22, desc[UR12][R2.64+-0x4] ;  /* 0xfffffc0c0216a981 */ /* 0x000f64000c1e1900 */
[----:B------:R-:W-:Y:S02]  /*2020*/  @!P1 VIADD R23, R10, 0x1 ;  /* 0x000000010a179836 */ /* 0x000fe40000000000 */
[----:B------:R-:W5:Y:S04]  /*2030*/  @!P5 LDG.E R24, desc[UR12][R2.64+0xc] ;  /* 0x00000c0c0218d981 */ /* 0x000f68000c1e1900 */
[----:B--2---:R0:W-:Y:S01]  /*2040*/  @!P4 STL [R26], R15 ;  /* 0x0000000f1a00c387 */ /* 0x0041e20000100800 */
[----:B------:R-:W-:-:S02]  /*2050*/  ISETP.NE.AND P4, PT, R20, R11, PT ;  /* 0x0000000b1400720c */ /* 0x000fc40003f85270 */
[-C--:B------:R-:W-:Y:S01]  /*2060*/  @!P1 LEA R20, R10, R1.reuse, 0x2 ;  /* 0x000000010a149211 */ /* 0x080fe200078e10ff */
[----:B------:R-:W-:Y:S02]  /*2070*/  @!P1 IMAD.MOV.U32 R10, RZ, RZ, R23 ;  /* 0x000000ffff0a9224 */ /* 0x000fe400078e0017 */
[----:B------:R-:W2:Y:S08]  /*2080*/  @!P6 LDG.E R23, desc[UR12][R2.64+0x14] ;  /* 0x0000140c0217e981 */ /* 0x000eb0000c1e1900 */
[----:B0-----:R0:W2:Y:S01]  /*2090*/  @!P4 LDG.E R15, desc[UR12][R2.64+0x1c] ;  /* 0x00001c0c020fc981 */ /* 0x0010a2000c1e1900 */
[C---:B------:R-:W-:Y:S01]  /*20a0*/  @!P5 VIADD R26, R10.reuse, 0x1 ;  /* 0x000000010a1ad836 */ /* 0x040fe20000000000 */
[----:B------:R-:W-:-:S03]  /*20b0*/  @!P5 LEA R27, R10, R1, 0x2 ;  /* 0x000000010a1bd211 */ /* 0x000fc600078e10ff */
[----:B------:R-:W-:-:S04]  /*20c0*/  @!P5 IMAD.MOV.U32 R10, RZ, RZ, R26 ;  /* 0x000000ffff0ad224 */ /* 0x000fc800078e001a */
[C---:B------:R-:W-:Y:S01]  /*20d0*/  @!P6 VIADD R26, R10.reuse, 0x1 ;  /* 0x000000010a1ae836 */ /* 0x040fe20000000000 */
[----:B------:R-:W-:-:S03]  /*20e0*/  @!P6 LEA R28, R10, R1, 0x2 ;  /* 0x000000010a1ce211 */ /* 0x000fc600078e10ff */
[----:B------:R-:W-:Y:S01]  /*20f0*/  @!P6 IMAD.MOV.U32 R10, RZ, RZ, R26 ;  /* 0x000000ffff0ae224 */ /* 0x000fe200078e001a */
[----:B----4-:R1:W-:Y:S03]  /*2100*/  @!P0 STL [R12], R13 ;  /* 0x0000000d0c008387 */ /* 0x0103e60000100800 */
[----:B------:R-:W-:Y:S01]  /*2110*/  @!P4 IMAD R26, R10, 0x4, R1 ;  /* 0x000000040a1ac824 */ /* 0x000fe200078e0201 */
[----:B---3--:R3:W-:Y:S04]  /*2120*/  @!P3 STL [R14], R21 ;  /* 0x000000150e00b387 */ /* 0x0087e80000100800 */
[----:B-----5:R3:W-:Y:S04]  /*2130*/  @!P2 STL [R17], R22 ;  /* 0x000000161100a387 */ /* 0x0207e80000100800 */
[----:B------:R3:W-:Y:S01]  /*2140*/  @!P1 STL [R20], R25 ;  /* 0x0000001914009387 */ /* 0x0007e20000100800 */
[----:B------:R-:W-:-:S03]  /*2150*/  IADD3 R4, PT, PT, R4, 0x8, RZ ;  /* 0x0000000804047810 */ /* 0x000fc60007ffe0ff */
[----:B------:R3:W-:Y:S01]  /*2160*/  @!P5 STL [R27], R24 ;  /* 0x000000181b00d387 */ /* 0x0007e20000100800 */
[----:B------:R-:W-:Y:S01]  /*2170*/  ISETP.NE.AND P1, PT, R4, RZ, PT ;  /* 0x000000ff0400720c */ /* 0x000fe20003f25270 */
[----:B-1----:R-:W-:Y:S01]  /*2180*/  @!P4 VIADD R12, R10, 0x1 ;  /* 0x000000010a0cc836 */ /* 0x002fe20000000000 */
[----:B0-----:R-:W-:Y:S01]  /*2190*/  IADD3 R2, P0, PT, R2, 0x40, RZ ;  /* 0x0000004002027810 */ /* 0x001fe20007f1e0ff */
[----:B------:R-:W-:-:S03]  /*21a0*/  VIADD R0, R0, 0x10 ;  /* 0x0000001000007836 */ /* 0x000fc60000000000 */
[----:B------:R-:W-:Y:S01]  /*21b0*/  @!P4 MOV R10, R12 ;  /* 0x0000000c000ac202 */ /* 0x000fe20000000f00 */
[----:B------:R-:W-:Y:S01]  /*21c0*/  IMAD.X R3, RZ, RZ, R3, P0 ;  /* 0x000000ffff037224 */ /* 0x000fe200000e0603 */
[----:B--2---:R3:W-:Y:S04]  /*21d0*/  @!P6 STL [R28], R23 ;  /* 0x000000171c00e387 */ /* 0x0047e80000100800 */
[----:B------:R3:W-:Y:S01]  /*21e0*/  @!P4 STL [R26], R15 ;  /* 0x0000000f1a00c387 */ /* 0x0007e20000100800 */
[----:B------:R-:W-:Y:S05]  /*21f0*/  @P1 BRA `(.L_x_6) ;  /* 0xfffffffc00081947 */ /* 0x000fea000383ffff */
.L_x_5:
[----:B------:R-:W-:Y:S01]  /*2200*/  UISETP.NE.AND UP1, UPT, UR10, URZ, UPT ;  /* 0x000000ff0a00728c */ /* 0x000fe2000bf25270 */
[----:B------:R-:W-:Y:S01]  /*2210*/  VIADD R6, R6, 0x1 ;  /* 0x0000000106067836 */ /* 0x000fe20000000000 */
[----:B------:R-:W-:-:S07]  /*2220*/  IADD3 R16, PT, PT, R16, -R5, RZ ;  /* 0x8000000510107210 */ /* 0x000fce0007ffe0ff */
[----:B------:R-:W-:Y:S05]  /*2230*/  BRA.U !UP1, `(.L_x_7) ;  /* 0x0000000509087547 */ /* 0x000fea000b800000 */
[----:B------:R-:W-:Y:S01]  /*2240*/  ULOP3.LUT UP1, URZ, UR9, 0x3, URZ, 0xc0, !UPT ;  /* 0x0000000309ff7892 */ /* 0x000fe2000f82c0ff */
[----:B------:R-:W-:Y:S10]  /*2250*/  BRA.U !UP0, `(.L_x_8) ;  /* 0x00000001087c7547 */ /* 0x000ff4000b800000 */
[----:B------:R-:W1:Y:S02]  /*2260*/  LDC.64 R2, c[0x0][0x388] ;  /* 0x0000e200ff027b82 */ /* 0x000e640000000a00 */
[----:B-1----:R-:W-:-:S05]  /*2270*/  IMAD.WIDE.U32 R2, R0, 0x4, R2 ;  /* 0x0000000400027825 */ /* 0x002fca00078e0002 */
[----:B------:R-:W2:Y:S04]  /*2280*/  LDG.E R4, desc[UR12][R2.64] ;  /* 0x0000000c02047981 */ /* 0x000ea8000c1e1900 */
[----:B0-----:R-:W4:Y:S04]  /*2290*/  LDG.E R12, desc[UR12][R2.64+0x8] ;  /* 0x0000080c020c7981 */ /* 0x001f28000c1e1900 */
[----:B---3--:R-:W3:Y:S04]  /*22a0*/  LDG.E R14, desc[UR12][R2.64+0x10] ;  /* 0x0000100c020e7981 */ /* 0x008ee8000c1e1900 */
[----:B------:R-:W5:Y:S01]  /*22b0*/  LDG.E R20, desc[UR12][R2.64+0x18] ;  /* 0x0000180c02147981 */ /* 0x000f62000c1e1900 */
[----:B--2---:R-:W-:-:S02]  /*22c0*/  ISETP.NE.AND P0, PT, R4, R11, PT ;  /* 0x0000000b0400720c */ /* 0x004fc40003f05270 */
[-C--:B----4-:R-:W-:Y:S02]  /*22d0*/  ISETP.NE.AND P1, PT, R12, R11.reuse, PT ;  /* 0x0000000b0c00720c */ /* 0x090fe40003f25270 */
[-C--:B---3--:R-:W-:Y:S02]  /*22e0*/  ISETP.NE.AND P2, PT, R14, R11.reuse, PT ;  /* 0x0000000b0e00720c */ /* 0x088fe40003f45270 */
[----:B-----5:R-:W-:-:S07]  /*22f0*/  ISETP.NE.AND P3, PT, R20, R11, PT ;  /* 0x0000000b1400720c */ /* 0x020fce0003f65270 */
[----:B------:R-:W2:Y:S04]  /*2300*/  @!P0 LDG.E R4, desc[UR12][R2.64+0x4] ;  /* 0x0000040c02048981 */ /* 0x000ea8000c1e1900 */
[----:B------:R-:W3:Y:S04]  /*2310*/  @!P1 LDG.E R5, desc[UR12][R2.64+0xc] ;  /* 0x00000c0c02059981 */ /* 0x000ee8000c1e1900 */
[----:B------:R-:W4:Y:S04]  /*2320*/  @!P2 LDG.E R12, desc[UR12][R2.64+0x14] ;  /* 0x0000140c020ca981 */ /* 0x000f28000c1e1900 */
[----:B------:R0:W5:Y:S01]  /*2330*/  @!P3 LDG.E R13, desc[UR12][R2.64+0x1c] ;  /* 0x00001c0c020db981 */ /* 0x000162000c1e1900 */
[----:B------:R-:W-:Y:S01]  /*2340*/  @!P0 VIADD R14, R10, 0x1 ;  /* 0x000000010a0e8836 */ /* 0x000fe20000000000 */
[----:B------:R-:W-:Y:S01]  /*2350*/  IADD3 R0, PT, PT, R0, 0x8, RZ ;  /* 0x0000000800007810 */ /* 0x000fe20007ffe0ff */
[----:B------:R-:W-:-:S03]  /*2360*/  @!P0 IMAD R15, R10, 0x4, R1 ;  /* 0x000000040a0f8824 */ /* 0x000fc600078e0201 */
[----:B------:R-:W-:-:S05]  /*2370*/  @!P0 MOV R10, R14 ;  /* 0x0000000e000a8202 */ /* 0x000fca0000000f00 */
[C---:B------:R-:W-:Y:S02]  /*2380*/  @!P1 VIADD R14, R10.reuse, 0x1 ;  /* 0x000000010a0e9836 */ /* 0x040fe40000000000 */
[----:B------:R-:W-:-:S03]  /*2390*/  @!P1 IMAD R20, R10, 0x4, R1 ;  /* 0x000000040a149824 */ /* 0x000fc600078e0201 */
[----:B------:R-:W-:-:S05]  /*23a0*/  @!P1 MOV R10, R14 ;  /* 0x0000000e000a9202 */ /* 0x000fca0000000f00 */
[C---:B------:R-:W-:Y:S02]  /*23b0*/  @!P2 VIADD R14, R10.reuse, 0x1 ;  /* 0x000000010a0ea836 */ /* 0x040fe40000000000 */
[----:B------:R-:W-:-:S03]  /*23c0*/  @!P2 IMAD R17, R10, 0x4, R1 ;  /* 0x000000040a11a824 */ /* 0x000fc600078e0201 */
[----:B------:R-:W-:-:S05]  /*23d0*/  @!P2 MOV R10, R14 ;  /* 0x0000000e000aa202 */ /* 0x000fca0000000f00 */
[C---:B------:R-:W-:Y:S02]  /*23e0*/  @!P3 IMAD R14, R10.reuse, 0x4, R1 ;  /* 0x000000040a0eb824 */ /* 0x040fe400078e0201 */
[----:B0-----:R-:W-:-:S04]  /*23f0*/  @!P3 VIADD R2, R10, 0x1 ;  /* 0x000000010a02b836 */ /* 0x001fc80000000000 */
[----:B------:R-:W-:Y:S01]  /*2400*/  @!P3 IMAD.MOV.U32 R10, RZ, RZ, R2 ;  /* 0x000000ffff0ab224 */ /* 0x000fe200078e0002 */
[----:B--2---:R1:W-:Y:S04]  /*2410*/  @!P0 STL [R15], R4 ;  /* 0x000000040f008387 */ /* 0x0043e80000100800 */
[----:B---3--:R1:W-:Y:S04]  /*2420*/  @!P1 STL [R20], R5 ;  /* 0x0000000514009387 */ /* 0x0083e80000100800 */
[----:B----4-:R1:W-:Y:S04]  /*2430*/  @!P2 STL [R17], R12 ;  /* 0x0000000c1100a387 */ /* 0x0103e80000100800 */
[----:B-----5:R1:W-:Y:S02]  /*2440*/  @!P3 STL [R14], R13 ;  /* 0x0000000d0e00b387 */ /* 0x0203e40000100800 */
.L_x_8:
[----:B------:R-:W-:Y:S04]  /*2450*/  BSSY.RECONVERGENT B1, `(.L_x_7) ;  /* 0x0000020000017945 */ /* 0x000fe80003800200 */
[----:B------:R-:W-:Y:S05]  /*2460*/  BRA.U !UP1, `(.L_x_9) ;  /* 0x0000000109787547 */ /* 0x000fea000b800000 */
[----:B------:R-:W-:Y:S02]  /*2470*/  ULOP3.LUT UP2, URZ, UR5, 0x6, URZ, 0xc0, !UPT ;  /* 0x0000000605ff7892 */ /* 0x000fe4000f84c0ff */
[----:B------:R-:W-:-:S07]  /*2480*/  ULOP3.LUT UP1, URZ, UR5, 0x2, URZ, 0xc0, !UPT ;  /* 0x0000000205ff7892 */ /* 0x000fce000f82c0ff */
[----:B------:R-:W-:Y:S05]  /*2490*/  BRA.U !UP2, `(.L_x_10) ;  /* 0x000000010a447547 */ /* 0x000fea000b800000 */
[----:B------:R-:W2:Y:S02]  /*24a0*/  LDC.64 R2, c[0x0][0x388] ;  /* 0x0000e200ff027b82 */ /* 0x000ea40000000a00 */
[----:B--2---:R-:W-:-:S05]  /*24b0*/  IMAD.WIDE.U32 R2, R0, 0x4, R2 ;  /* 0x0000000400027825 */ /* 0x004fca00078e0002 */
[----:B-1----:R-:W2:Y:S04]  /*24c0*/  LDG.E R4, desc[UR12][R2.64] ;  /* 0x0000000c02047981 */ /* 0x002ea8000c1e1900 */
[----:B0-----:R-:W4:Y:S01]  /*24d0*/  LDG.E R12, desc[UR12][R2.64+0x8] ;  /* 0x0000080c020c7981 */ /* 0x001f22000c1e1900 */
[-C--:B--2---:R-:W-:Y:S02]  /*24e0*/  ISETP.NE.AND P0, PT, R4, R11.reuse, PT ;  /* 0x0000000b0400720c */ /* 0x084fe40003f05270 */
[----:B----4-:R-:W-:-:S11]  /*24f0*/  ISETP.NE.AND P1, PT, R12, R11, PT ;  /* 0x0000000b0c00720c */ /* 0x010fd60003f25270 */
[----:B------:R-:W2:Y:S04]  /*2500*/  @!P0 LDG.E R4, desc[UR12][R2.64+0x4] ;  /* 0x0000040c02048981 */ /* 0x000ea8000c1e1900 */
[----:B------:R-:W4:Y:S01]  /*2510*/  @!P1 LDG.E R5, desc[UR12][R2.64+0xc] ;  /* 0x00000c0c02059981 */ /* 0x000f22000c1e1900 */
[C---:B------:R-:W-:Y:S01]  /*2520*/  @!P0 VIADD R12, R10.reuse, 0x1 ;  /* 0x000000010a0c8836 */ /* 0x040fe20000000000 */
[----:B------:R-:W-:Y:S01]  /*2530*/  @!P0 LEA R13, R10, R1, 0x2 ;  /* 0x000000010a0d8211 */ /* 0x000fe200078e10ff */
[----:B------:R-:W-:Y:S02]  /*2540*/  VIADD R0, R0, 0x4 ;  /* 0x0000000400007836 */ /* 0x000fe40000000000 */
[----:B------:R-:W-:-:S04]  /*2550*/  @!P0 IMAD.MOV.U32 R10, RZ, RZ, R12 ;  /* 0x000000ffff0a8224 */ /* 0x000fc800078e000c */
[C---:B---3--:R-:W-:Y:S01]  /*2560*/  @!P1 IMAD R14, R10.reuse, 0x4, R1 ;  /* 0x000000040a0e9824 */ /* 0x048fe200078e0201 */
[----:B------:R-:W-:-:S05]  /*2570*/  @!P1 IADD3 R12, PT, PT, R10, 0x1, RZ ;  /* 0x000000010a0c9810 */ /* 0x000fca0007ffe0ff */
[----:B------:R-:W-:Y:S01]  /*2580*/  @!P1 IMAD.MOV.U32 R10, RZ, RZ, R12 ;  /* 0x000000ffff0a9224 */ /* 0x000fe200078e000c */
[----:B--2---:R2:W-:Y:S04]  /*2590*/  @!P0 STL [R13], R4 ;  /* 0x000000040d008387 */ /* 0x0045e80000100800 */
[----:B----4-:R2:W-:Y:S02]  /*25a0*/  @!P1 STL [R14], R5 ;  /* 0x000000050e009387 */ /* 0x0105e40000100800 */
.L_x_10:
[----:B------:R-:W-:Y:S05]  /*25b0*/  BRA.U UP1, `(.L_x_9) ;  /* 0x0000000101247547 */ /* 0x000fea000b800000 */
[----:B------:R-:W4:Y:S02]  /*25c0*/  LDC.64 R2, c[0x0][0x388] ;  /* 0x0000e200ff027b82 */ /* 0x000f240000000a00 */
[----:B----4-:R-:W-:-:S05]  /*25d0*/  IMAD.WIDE.U32 R2, R0, 0x4, R2 ;  /* 0x0000000400027825 */ /* 0x010fca00078e0002 */
[----:B------:R-:W4:Y:S02]  /*25e0*/  LDG.E R0, desc[UR12][R2.64] ;  /* 0x0000000c02007981 */ /* 0x000f24000c1e1900 */
[----:B----4-:R-:W-:-:S13]  /*25f0*/  ISETP.NE.AND P0, PT, R0, R11, PT ;  /* 0x0000000b0000720c */ /* 0x010fda0003f05270 */
[----:B------:R-:W-:Y:S05]  /*2600*/  @P0 BRA `(.L_x_9) ;  /* 0x0000000000100947 */ /* 0x000fea0003800000 */
[----:B------:R-:W4:Y:S01]  /*2610*/  LDG.E R2, desc[UR12][R2.64+0x4] ;  /* 0x0000040c02027981 */ /* 0x000f22000c1e1900 */
[C---:B-12---:R-:W-:Y:S01]  /*2620*/  LEA R5, R10.reuse, R1, 0x2 ;  /* 0x000000010a057211 */ /* 0x046fe200078e10ff */
[----:B------:R-:W-:-:S04]  /*2630*/  VIADD R10, R10, 0x1 ;  /* 0x000000010a0a7836 */ /* 0x000fc80000000000 */
[----:B----4-:R4:W-:Y:S03]  /*2640*/  STL [R5], R2 ;  /* 0x0000000205007387 */ /* 0x0109e60000100800 */
.L_x_9:
[----:B------:R-:W-:Y:S05]  /*2650*/  BSYNC.RECONVERGENT B1 ;  /* 0x0000000000017941 */ /* 0x000fea0003800200 */
.L_x_7:
[----:B------:R-:W-:Y:S01]  /*2660*/  ISETP.GE.AND P0, PT, R10, 0x1, PT ;  /* 0x000000010a00780c */ /* 0x000fe20003f06270 */
[----:B------:R-:W-:-:S12]  /*2670*/  BSSY.RECONVERGENT B1, `(.L_x_11) ;  /* 0x00000a6000017945 */ /* 0x000fd80003800200 */
[----:B------:R-:W-:Y:S05]  /*2680*/  @!P0 BRA `(.L_x_12) ;  /* 0x0000000800908947 */ /* 0x000fea0003800000 */
[----:B------:R-:W-:Y:S01]  /*2690*/  ISETP.NE.AND P0, PT, R10, 0x1, PT ;  /* 0x000000010a00780c */ /* 0x000fe20003f05270 */
[----:B------:R-:W-:Y:S01]  /*26a0*/  BSSY.RECONVERGENT B2, `(.L_x_13) ;  /* 0x000006e000027945 */ /* 0x000fe20003800200 */
[----:B------:R-:W-:Y:S02]  /*26b0*/  IMAD.MOV.U32 R0, RZ, RZ, RZ ;  /* 0x000000ffff007224 */ /* 0x000fe400078e00ff */
[----:B----4-:R-:W-:-:S09]  /*26c0*/  IMAD.WIDE R2, R11, 0x4, R18 ;  /* 0x000000040b027825 */ /* 0x010fd200078e0212 */
[----:B------:R-:W-:Y:S05]  /*26d0*/  @!P0 BRA `(.L_x_14) ;  /* 0x0000000400a88947 */ /* 0x000fea0003800000 */
[----:B------:R-:W-:Y:S01]  /*26e0*/  HFMA2 R0, -RZ, RZ, 0, 0 ;  /* 0x00000000ff007431 */ /* 0x000fe200000001ff */
[----:B------:R-:W-:Y:S01]  /*26f0*/  BSSY.RECONVERGENT B3, `(.L_x_15) ;  /* 0x0000067000037945 */ /* 0x000fe20003800200 */
[----:B-1-3--:R-:W-:-:S07]  /*2700*/  LOP3.LUT R17, R10, 0x7ffffffe, RZ, 0xc0, !PT ;  /* 0x7ffffffe0a117812 */ /* 0x00afce00078ec0ff */
.L_x_24:
[----:B0-2---:R-:W-:-:S06]  /*2710*/  IMAD R4, R0, 0x4, R1 ;  /* 0x0000000400047824 */ /* 0x005fcc00078e0201 */
[----:B------:R-:W0:Y:S02]  /*2720*/  LDL.64 R4, [R4] ;  /* 0x0000000004047983 */ /* 0x000e240000100a00 */
[----:B0-----:R-:W-:-:S05]  /*2730*/  IMAD.WIDE R12, R4, 0x4, R18 ;  /* 0x00000004040c7825 */ /* 0x001fca00078e0212 */
[----:B------:R-:W2:Y:S02]  /*2740*/  LDG.E R21, desc[UR12][R12.64+0x3000] ;  /* 0x0030000c0c157981 */ /* 0x000ea4000c1e1900 */
[----:B--2---:R-:W-:-:S13]  /*2750*/  ISETP.GT.AND P1, PT, R21, -0x1, PT ;  /* 0xffffffff1500780c */ /* 0x004fda0003f24270 */
[----:B------:R-:W-:-:S05]  /*2760*/  @!P1 IMAD.WIDE R14, R9, 0x4, R18 ;  /* 0x00000004090e9825 */ /* 0x000fca00078e0212 */
[----:B------:R0:W-:Y:S04]  /*2770*/  @!P1 STG.E desc[UR12][R14.64+0x3800], R4 ;  /* 0x003800040e009986 */ /* 0x0001e8000c10190c */
[----:B------:R-:W2:Y:S02]  /*2780*/  @!P1 LDG.E R20, desc[UR12][R2.64+0x3000] ;  /* 0x0030000c02149981 */ /* 0x000ea4000c1e1900 */
[----:B--2---:R-:W-:-:S05]  /*2790*/  @!P1 VIADD R21, R20, 0x1 ;  /* 0x0000000114159836 */ /* 0x004fca0000000000 */
[----:B------:R0:W-:Y:S04]  /*27a0*/  @!P1 STG.E desc[UR12][R12.64+0x3000], R21 ;  /* 0x003000150c009986 */ /* 0x0001e8000c10190c */
[----:B------:R-:W2:Y:S01]  /*27b0*/  LDG.E R22, desc[UR12][R2.64+0x3000] ;  /* 0x0030000c02167981 */ /* 0x000ea2000c1e1900 */
[----:B------:R-:W-:Y:S01]  /*27c0*/  @!P1 IADD3 R20, PT, PT, R9, 0x1, RZ ;  /* 0x0000000109149810 */ /* 0x000fe20007ffe0ff */
[----:B------:R-:W-:Y:S01]  /*27d0*/  VIADD R0, R0, 0x2 ;  /* 0x0000000200007836 */ /* 0x000fe20000000000 */
[----:B------:R-:W-:Y:S02]  /*27e0*/  BSSY.RECONVERGENT B4, `(.L_x_16) ;  /* 0x0000027000047945 */ /* 0x000fe40003800200 */
[----:B------:R-:W-:Y:S02]  /*27f0*/  @!P1 SHF.R.S32.HI R23, RZ, 0x1f, R20 ;  /* 0x0000001fff179819 */ /* 0x000fe40000011414 */
[----:B------:R-:W-:-:S02]  /*2800*/  ISETP.NE.AND P0, PT, R0, R17, PT ;  /* 0x000000110000720c */ /* 0x000fc40003f05270 */
[----:B------:R-:W-:-:S04]  /*2810*/  @!P1 LEA.HI R23, R23, R20, RZ, 0x9 ;  /* 0x0000001417179211 */ /* 0x000fc800078f48ff */
[----:B------:R-:W-:-:S04]  /*2820*/  @!P1 LOP3.LUT R23, R23, 0xfffffe00, RZ, 0xc0, !PT ;  /* 0xfffffe0017179812 */ /* 0x000fc800078ec0ff */
[----:B------:R-:W-:Y:S01]  /*2830*/  @!P1 IADD3 R9, PT, PT, R20, -R23, RZ ;  /* 0x8000001714099210 */ /* 0x000fe20007ffe0ff */
[----:B--2---:R-:W-:-:S05]  /*2840*/  VIADD R22, R22, 0x1 ;  /* 0x0000000116167836 */ /* 0x004fca0000000000 */
[----:B------:R-:W-:-:S13]  /*2850*/  ISETP.NE.AND P2, PT, R21, R22, PT ;  /* 0x000000161500720c */ /* 0x000fda0003f45270 */
[----:B0-----:R-:W-:Y:S05]  /*2860*/  @P2 BRA `(.L_x_17) ;  /* 0x0000000000782947 */ /* 0x001fea0003800000 */
[----:B------:R-:W2:Y:S04]  /*2870*/  LDG.E R4, desc[UR12][R12.64+0x2800] ;  /* 0x0028000c0c047981 */ /* 0x000ea8000c1e1900 */
[----:B------:R-:W2:Y:S04]  /*2880*/  LDG.E R15, desc[UR12][R2.64+0x2800] ;  /* 0x0028000c020f7981 */ /* 0x000ea8000c1e1900 */
[----:B------:R-:W3:Y:S01]  /*2890*/  LDG.E R14, desc[UR12][R12.64+0x800] ;  /* 0x0008000c0c0e7981 */ /* 0x000ee2000c1e1900 */
[----:B------:R-:W-:Y:S01]  /*28a0*/  BSSY.RELIABLE B5, `(.L_x_18) ;  /* 0x0000017000057945 */ /* 0x000fe20003800100 */
[----:B--2---:R-:W-:Y:S01]  /*28b0*/  IMAD.IADD R15, R4, 0x1, R15 ;  /* 0x00000001040f7824 */ /* 0x004fe200078e020f */
[----:B------:R-:W-:-:S02]  /*28c0*/  IADD3 R4, P2, PT, R12, 0x800, RZ ;  /* 0x000008000c047810 */ /* 0x000fc40007f5e0ff */
[----:B---3--:R-:W-:Y:S02]  /*28d0*/  ISETP.GE.AND P1, PT, R14, RZ, PT ;  /* 0x000000ff0e00720c */ /* 0x008fe40003f26270 */
[----:B------:R0:W-:Y:S01]  /*28e0*/  STG.E desc[UR12][R12.64+0x2800], R15 ;  /* 0x0028000f0c007986 */ /* 0x0001e2000c10190c */
[----:B------:R-:W-:-:S10]  /*28f0*/  IMAD.X R14, RZ, RZ, R13, P2 ;  /* 0x000000ffff0e7224 */ /* 0x000fd400010e060d */
[----:B0-----:R-:W-:Y:S05]  /*2900*/  @!P1 BRA `(.L_x_19) ;  /* 0x0000000000409947 */ /* 0x001fea0003800000 */
[----:B------:R-:W2:Y:S01]  /*2910*/  LDG.E R14, desc[UR12][R12.64+0x1000] ;  /* 0x0010000c0c0e7981 */ /* 0x000ea2000c1e1900 */
[----:B------:R-:W-:Y:S02]  /*2920*/  IADD3 R4, P2, PT, R12, 0x1000, RZ ;  /* 0x000010000c047810 */ /* 0x000fe40007f5e0ff */
[----:B--2---:R-:W-:Y:S02]  /*2930*/  ISETP.GE.AND P1, PT, R14, RZ, PT ;  /* 0x000000ff0e00720c */ /* 0x004fe40003f26270 */
[----:B------:R-:W-:-:S11]  /*2940*/  IADD3.X R14, PT, PT, RZ, R13, RZ, P2, !PT ;  /* 0x0000000dff0e7210 */ /* 0x000fd600017fe4ff */
[----:B------:R-:W-:Y:S05]  /*2950*/  @!P1 BRA `(.L_x_19) ;  /* 0x00000000002c9947 */ /* 0x000fea0003800000 */
[----:B------:R-:W2:Y:S01]  /*2960*/  LDG.E R14, desc[UR12][R12.64+0x1800] ;  /* 0x0018000c0c0e7981 */ /* 0x000ea2000c1e1900 */
[----:B------:R-:W-:Y:S02]  /*2970*/  IADD3 R4, P2, PT, R12, 0x1800, RZ ;  /* 0x000018000c047810 */ /* 0x000fe40007f5e0ff */
[----:B--2---:R-:W-:-:S03]  /*2980*/  ISETP.GE.AND P1, PT, R14, RZ, PT ;  /* 0x000000ff0e00720c */ /* 0x004fc60003f26270 */
[----:B------:R-:W-:-:S10]  /*2990*/  IMAD.X R14, RZ, RZ, R13, P2 ;  /* 0x000000ffff0e7224 */ /* 0x000fd400010e060d */
[----:B------:R-:W-:Y:S05]  /*29a0*/  @!P1 BRA `(.L_x_19) ;  /* 0x0000000000189947 */ /* 0x000fea0003800000 */
[----:B------:R-:W2:Y:S01]  /*29b0*/  LDG.E R14, desc[UR12][R12.64+0x2000] ;  /* 0x0020000c0c0e7981 */ /* 0x000ea2000c1e1900 */
[----:B------:R-:W-:Y:S02]  /*29c0*/  IADD3 R4, P2, PT, R12, 0x2000, RZ ;  /* 0x000020000c047810 */ /* 0x000fe40007f5e0ff */
[----:B--2---:R-:W-:-:S03]  /*29d0*/  ISETP.GT.AND P1, PT, R14, -0x1, PT ;  /* 0xffffffff0e00780c */ /* 0x004fc60003f24270 */
[----:B------:R-:W-:-:S10]  /*29e0*/  IMAD.X R14, RZ, RZ, R13, P2 ;  /* 0x000000ffff0e7224 */ /* 0x000fd400010e060d */
[----:B------:R-:W-:Y:S05]  /*29f0*/  @P1 BREAK.RELIABLE B5 ;  /* 0x0000000000051942 */ /* 0x000fea0003800100 */
[----:B------:R-:W-:Y:S05]  /*2a00*/  @P1 BRA `(.L_x_17) ;  /* 0x0000000000101947 */ /* 0x000fea0003800000 */
.L_x_19:
[----:B------:R-:W-:Y:S05]  /*2a10*/  BSYNC.RELIABLE B5 ;  /* 0x0000000000057941 */ /* 0x000fea0003800100 */
.L_x_18:
[----:B------:R-:W-:Y:S01]  /*2a20*/  MOV R12, R4 ;  /* 0x00000004000c7202 */ /* 0x000fe20000000f00 */
[----:B------:R-:W-:-:S05]  /*2a30*/  IMAD.MOV.U32 R13, RZ, RZ, R14 ;  /* 0x000000ffff0d7224 */ /* 0x000fca00078e000e */
[----:B------:R0:W-:Y:S02]  /*2a40*/  STG.E desc[UR12][R12.64], R11 ;  /* 0x0000000b0c007986 */ /* 0x0001e4000c10190c */
.L_x_17:
[----:B------:R-:W-:Y:S05]  /*2a50*/  BSYNC.RECONVERGENT B4 ;  /* 0x0000000000047941 */ /* 0x000fea0003800200 */
.L_x_16:
        /* <DEDUP_REMOVED lines=10> */
[----:B------:R-:W-:Y:S03]  /*2b00*/  BSSY.RECONVERGENT B4, `(.L_x_20) ;  /* 0x0000024000047945 */ /* 0x000fe60003800200 */
[----:B------:R-:W-:-:S04]  /*2b10*/  @!P1 SHF.R.S32.HI R23, RZ, 0x1f, R20 ;  /* 0x0000001fff179819 */ /* 0x000fc80000011414 */
[----:B------:R-:W-:-:S04]  /*2b20*/  @!P1 LEA.HI R23, R23, R20, RZ, 0x9 ;  /* 0x0000001417179211 */ /* 0x000fc800078f48ff */
[----:B------:R-:W-:-:S05]  /*2b30*/  @!P1 LOP3.LUT R23, R23, 0xfffffe00, RZ, 0xc0, !PT ;  /* 0xfffffe0017179812 */ /* 0x000fca00078ec0ff */
[----:B------:R-:W-:Y:S02]  /*2b40*/  @!P1 IMAD.IADD R9, R20, 0x1, -R23 ;  /* 0x0000000114099824 */ /* 0x000fe400078e0a17 */
[----:B--2---:R-:W-:-:S05]  /*2b50*/  VIADD R4, R4, 0x1 ;  /* 0x0000000104047836 */ /* 0x004fca0000000000 */
[----:B------:R-:W-:-:S13]  /*2b60*/  ISETP.NE.AND P2, PT, R21, R4, PT ;  /* 0x000000041500720c */ /* 0x000fda0003f45270 */
[----:B0-----:R-:W-:Y:S05]  /*2b70*/  @P2 BRA `(.L_x_21) ;  /* 0x0000000000702947 */ /* 0x001fea0003800000 */
[----:B------:R-:W2:Y:S04]  /*2b80*/  LDG.E R14, desc[UR12][R12.64+0x800] ;  /* 0x0008000c0c0e7981 */ /* 0x000ea8000c1e1900 */
[----:B------:R-:W3:Y:S04]  /*2b90*/  LDG.E R4, desc[UR12][R12.64+0x2800] ;  /* 0x0028000c0c047981 */ /* 0x000ee8000c1e1900 */
[----:B------:R-:W3:Y:S01]  /*2ba0*/  LDG.E R5, desc[UR12][R2.64+0x2800] ;  /* 0x0028000c02057981 */ /* 0x000ee2000c1e1900 */
[----:B------:R-:W-:Y:S01]  /*2bb0*/  BSSY.RELIABLE B5, `(.L_x_22) ;  /* 0x0000017000057945 */ /* 0x000fe20003800100 */
[----:B--2---:R-:W-:-:S02]  /*2bc0*/  ISETP.GE.AND P1, PT, R14, RZ, PT ;  /* 0x000000ff0e00720c */ /* 0x004fc40003f26270 */
[----:B---3--:R-:W-:Y:S02]  /*2bd0*/  IADD3 R5, PT, PT, R4, R5, RZ ;  /* 0x0000000504057210 */ /* 0x008fe40007ffe0ff */
[----:B------:R-:W-:-:S03]  /*2be0*/  IADD3 R4, P2, PT, R12, 0x800, RZ ;  /* 0x000008000c047810 */ /* 0x000fc60007f5e0ff */
[----:B------:R0:W-:Y:S02]  /*2bf0*/  STG.E desc[UR12][R12.64+0x2800], R5 ;  /* 0x002800050c007986 */ /* 0x0001e4000c10190c */
[----:B0-----:R-:W-:-:S04]  /*2c00*/  IMAD.X R5, RZ, RZ, R13, P2 ;  /* 0x000000ffff057224 */ /* 0x001fc800010e060d */
        /* <DEDUP_REMOVED lines=8> */
[----:B--2---:R-:W-:Y:S02]  /*2c90*/  ISETP.GE.AND P1, PT, R5, RZ, PT ;  /* 0x000000ff0500720c */ /* 0x004fe40003f26270 */
[----:B------:R-:W-:-:S11]  /*2ca0*/  IADD3.X R5, PT, PT, RZ, R13, RZ, P2, !PT ;  /* 0x0000000dff057210 */ /* 0x000fd600017fe4ff */
[----:B------:R-:W-:Y:S05]  /*2cb0*/  @!P1 BRA `(.L_x_23) ;  /* 0x0000000000189947 */ /* 0x000fea0003800000 */
[----:B------:R-:W2:Y:S01]  /*2cc0*/  LDG.E R5, desc[UR12][R12.64+0x2000] ;  /* 0x0020000c0c057981 */ /* 0x000ea2000c1e1900 */
[----:B------:R-:W-:Y:S02]  /*2cd0*/  IADD3 R4, P2, PT, R12, 0x2000, RZ ;  /* 0x000020000c047810 */ /* 0x000fe40007f5e0ff */
[----:B--2---:R-:W-:-:S03]  /*2ce0*/  ISETP.GT.AND P1, PT, R5, -0x1, PT ;  /* 0xffffffff0500780c */ /* 0x004fc60003f24270 */
[----:B------:R-:W-:-:S10]  /*2cf0*/  IMAD.X R5, RZ, RZ, R13, P2 ;  /* 0x000000ffff057224 */ /* 0x000fd400010e060d */
[----:B------:R-:W-:Y:S05]  /*2d00*/  @P1 BREAK.RELIABLE B5 ;  /* 0x0000000000051942 */ /* 0x000fea0003800100 */
[----:B------:R-:W-:Y:S05]  /*2d10*/  @P1 BRA `(.L_x_21) ;  /* 0x0000000000081947 */ /* 0x000fea0003800000 */
.L_x_23:
[----:B------:R-:W-:Y:S05]  /*2d20*/  BSYNC.RELIABLE B5 ;  /* 0x0000000000057941 */ /* 0x000fea0003800100 */
.L_x_22:
[----:B------:R0:W-:Y:S02]  /*2d30*/  STG.E desc[UR12][R4.64], R11 ;  /* 0x0000000b04007986 */ /* 0x0001e4000c10190c */
.L_x_21:
[----:B------:R-:W-:Y:S05]  /*2d40*/  BSYNC.RECONVERGENT B4 ;  /* 0x0000000000047941 */ /* 0x000fea0003800200 */
.L_x_20:
[----:B------:R-:W-:Y:S05]  /*2d50*/  @P0 BRA `(.L_x_24) ;  /* 0xfffffff8006c0947 */ /* 0x000fea000383ffff */
[----:B------:R-:W-:Y:S05]  /*2d60*/  BSYNC.RECONVERGENT B3 ;  /* 0x0000000000037941 */ /* 0x000fea0003800200 */
.L_x_15:
[----:B------:R-:W-:-:S07]  /*2d70*/  IMAD.MOV.U32 R0, RZ, RZ, R17 ;  /* 0x000000ffff007224 */ /* 0x000fce00078e0011 */
.L_x_14:
[----:B------:R-:W-:Y:S05]  /*2d80*/  BSYNC.RECONVERGENT B2 ;  /* 0x0000000000027941 */ /* 0x000fea0003800200 */
.L_x_13:
[----:B------:R-:W-:-:S04]  /*2d90*/  LOP3.LUT R10, R10, 0x1, RZ, 0xc0, !PT ;  /* 0x000000010a0a7812 */ /* 0x000fc800078ec0ff */
[----:B------:R-:W-:-:S13]  /*2da0*/  ISETP.NE.U32.AND P0, PT, R10, 0x1, PT ;  /* 0x000000010a00780c */ /* 0x000fda0003f05070 */
[----:B------:R-:W-:Y:S05]  /*2db0*/  @P0 BRA `(.L_x_12) ;  /* 0x0000000000c40947 */ /* 0x000fea0003800000 */
[----:B------:R-:W-:-:S05]  /*2dc0*/  LEA R10, R0, R1, 0x2 ;  /* 0x00000001000a7211 */ /* 0x000fca00078e10ff */
[----:B-1-3--:R-:W0:Y:S02]  /*2dd0*/  LDL R17, [R10] ;  /* 0x000000000a117983 */ /* 0x00ae240000100800 */
[----:B0-2---:R-:W-:-:S05]  /*2de0*/  IMAD.WIDE R4, R17, 0x4, R18 ;  /* 0x0000000411047825 */ /* 0x005fca00078e0212 */
        /* <DEDUP_REMOVED lines=8> */
[----:B------:R-:W-:-:S05]  /*2e70*/  @!P0 VIADD R14, R9, 0x1 ;  /* 0x00000001090e8836 */ /* 0x000fca0000000000 */
[----:B------:R-:W-:-:S04]  /*2e80*/  @!P0 SHF.R.S32.HI R21, RZ, 0x1f, R14 ;  /* 0x0000001fff158819 */ /* 0x000fc8000001140e */
[----:B------:R-:W-:-:S04]  /*2e90*/  @!P0 LEA.HI R21, R21, R14, RZ, 0x9 ;  /* 0x0000000e15158211 */ /* 0x000fc800078f48ff */
[----:B------:R-:W-:-:S05]  /*2ea0*/  @!P0 LOP3.LUT R21, R21, 0xfffffe00, RZ, 0xc0, !PT ;  /* 0xfffffe0015158812 */ /* 0x000fca00078ec0ff */
[----:B------:R-:W-:Y:S01]  /*2eb0*/  @!P0 IMAD.IADD R9, R14, 0x1, -R21 ;  /* 0x000000010e098824 */ /* 0x000fe200078e0a15 */
[----:B--2---:R-:W-:-:S04]  /*2ec0*/  IADD3 R0, PT, PT, R0, 0x1, RZ ;  /* 0x0000000100007810 */ /* 0x004fc80007ffe0ff */
        /* <DEDUP_REMOVED lines=10> */
[----:B------:R-:W-:-:S10]  /*2f70*/  IADD3.X R3, PT, PT, RZ, R5, RZ, P1, !PT ;  /* 0x00000005ff037210 */ /* 0x000fd40000ffe4ff */
[----:B0-----:R-:W-:Y:S05]  /*2f80*/  @!P0 BRA `(.L_x_26) ;  /* 0x0000000000448947 */ /* 0x001fea0003800000 */
[----:B------:R-:W2:Y:S01]  /*2f90*/  LDG.E R2, desc[UR12][R4.64+0x1000] ;  /* 0x0010000c04027981 */ /* 0x000ea2000c1e1900 */
[----:B------:R-:W-:-:S05]  /*2fa0*/  IADD3 R0, P1, PT, R4, 0x1000, RZ ;  /* 0x0000100004007810 */ /* 0x000fca0007f3e0ff */
[----:B------:R-:W-:Y:S01]  /*2fb0*/  IMAD.X R3, RZ, RZ, R5, P1 ;  /* 0x000000ffff037224 */ /* 0x000fe200008e0605 */
[----:B--2---:R-:W-:-:S13]  /*2fc0*/  ISETP.GE.AND P0, PT, R2, RZ, PT ;  /* 0x000000ff0200720c */ /* 0x004fda0003f06270 */
[----:B------:R-:W-:Y:S05]  /*2fd0*/  @!P0 BRA `(.L_x_26) ;  /* 0x0000000000308947 */ /* 0x000fea0003800000 */
[----:B------:R-:W2:Y:S01]  /*2fe0*/  LDG.E R2, desc[UR12][R4.64+0x1800] ;  /* 0x0018000c04027981 */ /* 0x000ea2000c1e1900 */
[----:B------:R-:W-:-:S05]  /*2ff0*/  IADD3 R0, P1, PT, R4, 0x1800, RZ ;  /* 0x0000180004007810 */ /* 0x000fca0007f3e0ff */
[----:B------:R-:W-:Y:S01]  /*3000*/  IMAD.X R3, RZ, RZ, R5, P1 ;  /* 0x000000ffff037224 */ /* 0x000fe200008e0605 */
[----:B--2---:R-:W-:-:S13]  /*3010*/  ISETP.GE.AND P0, PT, R2, RZ, PT ;  /* 0x000000ff0200720c */ /* 0x004fda0003f06270 */
[----:B------:R-:W-:Y:S05]  /*3020*/  @!P0 BRA `(.L_x_26) ;  /* 0x00000000001c8947 */ /* 0x000fea0003800000 */
[----:B------:R-:W2:Y:S01]  /*3030*/  LDG.E R2, desc[UR12][R4.64+0x2000] ;  /* 0x0020000c04027981 */ /* 0x000ea2000c1e1900 */
[----:B------:R-:W-:Y:S02]  /*3040*/  IADD3 R0, P1, PT, R4, 0x2000, RZ ;  /* 0x0000200004007810 */ /* 0x000fe40007f3e0ff */
[----:B--2---:R-:W-:Y:S02]  /*3050*/  ISETP.GT.AND P0, PT, R2, -0x1, PT ;  /* 0xffffffff0200780c */ /* 0x004fe40003f04270 */
[----:B------:R-:W-:-:S11]  /*3060*/  IADD3.X R2, PT, PT, RZ, R5, RZ, P1, !PT ;  /* 0x00000005ff027210 */ /* 0x000fd60000ffe4ff */
[----:B------:R-:W-:Y:S05]  /*3070*/  @P0 BREAK.RELIABLE B2 ;  /* 0x0000000000020942 */ /* 0x000fea0003800100 */
[----:B------:R-:W-:Y:S05]  /*3080*/  @P0 BRA `(.L_x_12) ;  /* 0x0000000000100947 */ /* 0x000fea0003800000 */
[----:B------:R-:W-:-:S07]  /*3090*/  IMAD.MOV.U32 R3, RZ, RZ, R2 ;  /* 0x000000ffff037224 */ /* 0x000fce00078e0002 */
.L_x_26:
[----:B------:R-:W-:Y:S05]  /*30a0*/  BSYNC.RELIABLE B2 ;  /* 0x0000000000027941 */ /* 0x000fea0003800100 */
.L_x_25:
[----:B------:R-:W-:-:S05]  /*30b0*/  IMAD.MOV.U32 R2, RZ, RZ, R0 ;  /* 0x000000ffff027224 */ /* 0x000fca00078e0000 */
[----:B------:R0:W-:Y:S02]  /*30c0*/  STG.E desc[UR12][R2.64], R11 ;  /* 0x0000000b02007986 */ /* 0x0001e4000c10190c */
.L_x_12:
[----:B------:R-:W-:Y:S05]  /*30d0*/  BSYNC.RECONVERGENT B1 ;  /* 0x0000000000017941 */ /* 0x000fea0003800200 */
.L_x_11:
[----:B------:R-:W-:-:S13]  /*30e0*/  ISETP.NE.AND P0, PT, R16, R9, PT ;  /* 0x000000091000720c */ /* 0x000fda0003f05270 */
[----:B------:R-:W-:Y:S05]  /*30f0*/  @P0 BRA `(.L_x_27) ;  /* 0xffffffe800fc0947 */ /* 0x000fea000383ffff */
[----:B------:R-:W-:Y:S05]  /*3100*/  BSYNC.RECONVERGENT B0 ;  /* 0x0000000000007941 */ /* 0x000fea0003800200 */
.L_x_4:
[----:B------:R-:W-:Y:S05]  /*3110*/  BRA `(.L_x_28) ;  /* 0x0000000000087947 */ /* 0x000fea0003800000 */
.L_x_3:
[----:B------:R0:W-:Y:S01]  /*3120*/  STG.E desc[UR12][R18.64], R7 ;  /* 0x0000000712007986 */ /* 0x0001e2000c10190c */
[----:B------:R-:W-:-:S07]  /*3130*/  HFMA2 R6, -RZ, RZ, 0, 5.9604644775390625e-08 ;  /* 0x00000001ff067431 */ /* 0x000fce00000001ff */
.L_x_28:
[----:B-123--:R-:W1:Y:S01]  /*3140*/  LDC.64 R14, c[0x0][0x3a0] ;  /* 0x0000e800ff0e7b82 */ /* 0x00ee620000000a00 */
[----:B------:R-:W2:Y:S01]  /*3150*/  LDCU.64 UR4, c[0x0][0x398] ;  /* 0x00007300ff0477ac */ /* 0x000ea20008000a00 */
[----:B0---4-:R-:W-:Y:S02]  /*3160*/  VIADD R2, R6, 0xffffffff ;  /* 0xffffffff06027836 */ /* 0x011fe40000000000 */
[----:B------:R-:W-:Y:S02]  /*3170*/  IMAD.SHL.U32 R5, R7, 0x200, RZ ;  /* 0x0000020007057824 */ /* 0x000fe400078e00ff */
[----:B------:R-:W-:Y:S02]  /*3180*/  IMAD.WIDE.U32 R2, R2, 0x4, RZ ;  /* 0x0000000402027825 */ /* 0x000fe400078e00ff */
[----:B------:R-:W0:Y:S02]  /*3190*/  LDC.64 R16, c[0x0][0x390] ;  /* 0x0000e400ff107b82 */ /* 0x000e240000000a00 */
[----:B------:R-:W-:-:S03]  /*31a0*/  IMAD.WIDE R2, R8, 0x4, R2 ;  /* 0x0000000408027825 */ /* 0x000fc600078e0202 */
[----:B--2---:R-:W-:Y:S01]  /*31b0*/  IADD3 R4, P0, PT, R2, UR4, RZ ;  /* 0x0000000402047c10 */ /* 0x004fe2000ff1e0ff */
[----:B-1----:R-:W-:-:S03]  /*31c0*/  IMAD.WIDE R14, R5, 0x4, R14 ;  /* 0x00000004050e7825 */ /* 0x002fc600078e020e */
[----:B------:R-:W-:-:S09]  /*31d0*/  IADD3.X R5, PT, PT, R3, UR5, RZ, P0, !PT ;  /* 0x0000000503057c10 */ /* 0x000fd200087fe4ff */
.L_x_47:
[----:B--2---:R-:W2:Y:S02]  /*31e0*/  LDG.E R2, desc[UR12][R4.64] ;  /* 0x0000000c04027981 */ /* 0x004ea4000c1e1900 */
[----:B--2---:R-:W-:-:S05]  /*31f0*/  IMAD.WIDE R12, R2, 0x4, R18 ;  /* 0x00000004020c7825 */ /* 0x004fca00078e0212 */
[----:B-1----:R-:W2:Y:S01]  /*3200*/  LDG.E R27, desc[UR12][R12.64+0x800] ;  /* 0x0008000c0c1b7981 */ /* 0x002ea2000c1e1900 */
[----:B------:R-:W-:Y:S05]  /*3210*/  YIELD ;  /* 0x0000000000007946 */ /* 0x000fea0003800000 */
[----:B------:R-:W-:Y:S01]  /*3220*/  BSSY.RECONVERGENT B0, `(.L_x_29) ;  /* 0x000001c000007945 */ /* 0x000fe20003800200 */
[----:B------:R-:W-:Y:S01]  /*3230*/  IMAD.WIDE R10, R2, 0x4, R14 ;  /* 0x00000004020a7825 */ /* 0x000fe200078e020e */
[----:B--2---:R-:W-:-:S13]  /*3240*/  ISETP.GE.AND P0, PT, R27, RZ, PT ;  /* 0x000000ff1b00720c */ /* 0x004fda0003f06270 */
[----:B------:R-:W-:Y:S05]  /*3250*/  @!P0 BRA `(.L_x_30) ;  /* 0x0000000000608947 */ /* 0x000fea0003800000 */
[----:B------:R-:W2:Y:S01]  /*3260*/  LDG.E R0, desc[UR12][R12.64+0x2800] ;  /* 0x0028000c0c007981 */ /* 0x000ea2000c1e1900 */
[----:B------:R-:W-:-:S05]  /*3270*/  IMAD.WIDE.U32 R8, R27, 0x4, R18 ;  /* 0x000000041b087825 */ /* 0x000fca00078e0012 */
[----:B------:R-:W3:Y:S01]  /*3280*/  LDG.E R3, desc[UR12][R8.64+0x2800] ;  /* 0x0028000c08037981 */ /* 0x000ee2000c1e1900 */
[----:B------:R-:W-:-:S05]  /*3290*/  IMAD.WIDE.U32 R26, R27, 0x4, R14 ;  /* 0x000000041b1a7825 */ /* 0x000fca00078e000e */
[----:B------:R1:W5:Y:S01]  /*32a0*/  LDG.E R21, desc[UR12][R26.64] ;  /* 0x0000000c1a157981 */ /* 0x000362000c1e1900 */
[----:B------:R-:W-:Y:S01]  /*32b0*/  BSSY.RECONVERGENT B1, `(.L_x_31) ;  /* 0x000000e000017945 */ /* 0x000fe20003800200 */
[----:B--2---:R-:W-:-:S04]  /*32c0*/  I2FP.F32.S32 R22, R0 ;  /* 0x0000000000167245 */ /* 0x004fc80000201400 */
[----:B------:R-:W2:Y:S01]  /*32d0*/  MUFU.RCP R0, R22 ;  /* 0x0000001600007308 */ /* 0x000ea20000001000 */
[----:B---3--:R-:W-:-:S07]  /*32e0*/  I2FP.F32.S32 R3, R3 ;  /* 0x0000000300037245 */ /* 0x008fce0000201400 */
[----:B------:R-:W3:Y:S01]  /*32f0*/  FCHK P0, R3, R22 ;  /* 0x0000001603007302 */ /* 0x000ee20000000000 */
[----:B--2---:R-:W-:-:S04]  /*3300*/  FFMA R23, -R22, R0, 1 ;  /* 0x3f80000016177423 */ /* 0x004fc80000000100 */
[----:B------:R-:W-:-:S04]  /*3310*/  FFMA R0, R0, R23, R0 ;  /* 0x0000001700007223 */ /* 0x000fc80000000000 */
[----:B------:R-:W-:-:S04]  /*3320*/  FFMA R23, R3, R0, RZ ;  /* 0x0000000003177223 */ /* 0x000fc800000000ff */
[----:B------:R-:W-:-:S04]  /*3330*/  FFMA R20, -R22, R23, R3 ;  /* 0x0000001716147223 */ /* 0x000fc80000000103 */
[----:B------:R-:W-:Y:S01]  /*3340*/  FFMA R0, R0, R20, R23 ;  /* 0x0000001400007223 */ /* 0x000fe20000000017 */
[----:B-1-3--:R-:W-:Y:S06]  /*3350*/  @!P0 BRA `(.L_x_32) ;  /* 0x00000000000c8947 */ /* 0x00afec0003800000 */
[----:B------:R-:W-:Y:S02]  /*3360*/  MOV R0, R22 ;  /* 0x0000001600007202 */ /* 0x000fe40000000f00 */
[----:B------:R-:W-:-:S07]  /*3370*/  MOV R8, 0x3390 ;  /* 0x0000339000087802 */ /* 0x000fce0000000f00 */
[----:B0----5:R-:W-:Y:S05]  /*3380*/  CALL.REL.NOINC `($__internal_0_$__cuda_sm3x_div_rn_noftz_f32_slowpath) ;  /* 0x0000000400a87944 */ /* 0x021fea0003c00000 */
.L_x_32:
[----:B------:R-:W-:Y:S05]  /*3390*/  BSYNC.RECONVERGENT B1 ;  /* 0x0000000000017941 */ /* 0x000fea0003800200 */
.L_x_31:
[----:B------:R-:W2:Y:S02]  /*33a0*/  LDG.E R3, desc[UR12][R10.64] ;  /* 0x0000000c0a037981 */ /* 0x000ea4000c1e1900 */
[----:B--2---:R-:W-:-:S04]  /*33b0*/  FADD R8, R3, 1 ;  /* 0x3f80000003087421 */ /* 0x004fc80000000000 */
[----:B-----5:R-:W-:-:S05]  /*33c0*/  FFMA R21, R8, R0, R21 ;  /* 0x0000000008157223 */ /* 0x020fca0000000015 */
[----:B------:R1:W-:Y:S02]  /*33d0*/  STG.E desc[UR12][R26.64], R21 ;  /* 0x000000151a007986 */ /* 0x0003e4000c10190c */
.L_x_30:
[----:B------:R-:W-:Y:S05]  /*33e0*/  BSYNC.RECONVERGENT B0 ;  /* 0x0000000000007941 */ /* 0x000fea0003800200 */
.L_x_29:
[----:B-1----:R-:W2:Y:S01]  /*33f0*/  LDG.E R27, desc[UR12][R12.64+0x1000] ;  /* 0x0010000c0c1b7981 */ /* 0x002ea2000c1e1900 */
[----:B------:R-:W-:Y:S01]  /*3400*/  BSSY.RECONVERGENT B0, `(.L_x_33) ;  /* 0x000001b000007945 */ /* 0x000fe20003800200 */
        /* <DEDUP_REMOVED lines=18> */
[----:B------:R-:W-:Y:S01]  /*3530*/  IMAD.MOV.U32 R0, RZ, RZ, R22 ;  /* 0x000000ffff007224 */ /* 0x000fe200078e0016 */
[----:B------:R-:W-:-:S07]  /*3540*/  MOV R8, 0x3560 ;  /* 0x0000356000087802 */ /* 0x000fce0000000f00 */
[----:B0----5:R-:W-:Y:S05]  /*3550*/  CALL.REL.NOINC `($__internal_0_$__cuda_sm3x_div_rn_noftz_f32_slowpath) ;  /* 0x0000000400347944 */ /* 0x021fea0003c00000 */
.L_x_36:
[----:B------:R-:W-:Y:S05]  /*3560*/  BSYNC.RECONVERGENT B1 ;  /* 0x0000000000017941 */ /* 0x000fea0003800200 */
.L_x_35:
[----:B------:R-:W2:Y:S02]  /*3570*/  LDG.E R3, desc[UR12][R10.64] ;  /* 0x0000000c0a037981 */ /* 0x000ea4000c1e1900 */
[----:B--2---:R-:W-:-:S04]  /*3580*/  FADD R8, R3, 1 ;  /* 0x3f80000003087421 */ /* 0x004fc80000000000 */
[----:B-----5:R-:W-:-:S05]  /*3590*/  FFMA R21, R8, R0, R21 ;  /* 0x0000000008157223 */ /* 0x020fca0000000015 */
[----:B------:R1:W-:Y:S02]  /*35a0*/  STG.E desc[UR12][R26.64], R21 ;  /* 0x000000151a007986 */ /* 0x0003e4000c10190c */
.L_x_34:
[----:B------:R-:W-:Y:S05]  /*35b0*/  BSYNC.RECONVERGENT B0 ;  /* 0x0000000000007941 */ /* 0x000fea0003800200 */
.L_x_33:
        /* <DEDUP_REMOVED lines=23> */
.L_x_40:
[----:B------:R-:W-:Y:S05]  /*3730*/  BSYNC.RECONVERGENT B1 ;  /* 0x0000000000017941 */ /* 0x000fea0003800200 */
.L_x_39:
[----:B------:R-:W2:Y:S02]  /*3740*/  LDG.E R3, desc[UR12][R10.64] ;  /* 0x0000000c0a037981 */ /* 0x000ea4000c1e1900 */
[----:B--2---:R-:W-:-:S04]  /*3750*/  FADD R8, R3, 1 ;  /* 0x3f80000003087421 */ /* 0x004fc80000000000 */
[----:B-----5:R-:W-:-:S05]  /*3760*/  FFMA R21, R8, R0, R21 ;  /* 0x0000000008157223 */ /* 0x020fca0000000015 */
[----:B------:R1:W-:Y:S02]  /*3770*/  STG.E desc[UR12][R26.64], R21 ;  /* 0x000000151a007986 */ /* 0x0003e4000c10190c */
.L_x_38:
[----:B------:R-:W-:Y:S05]  /*3780*/  BSYNC.RECONVERGENT B0 ;  /* 0x0000000000007941 */ /* 0x000fea0003800200 */
.L_x_37:
        /* <DEDUP_REMOVED lines=23> */
.L_x_44:
[----:B------:R-:W-:Y:S05]  /*3900*/  BSYNC.RECONVERGENT B1 ;  /* 0x0000000000017941 */ /* 0x000fea0003800200 */
.L_x_43:
[----:B------:R-:W2:Y:S02]  /*3910*/  LDG.E R3, desc[UR12][R10.64] ;  /* 0x0000000c0a037981 */ /* 0x000ea4000c1e1900 */
[----:B--2---:R-:W-:-:S04]  /*3920*/  FADD R8, R3, 1 ;  /* 0x3f80000003087421 */ /* 0x004fc80000000000 */
[----:B-----5:R-:W-:-:S05]  /*3930*/  FFMA R21, R8, R0, R21 ;  /* 0x0000000008157223 */ /* 0x020fca0000000015 */
[----:B------:R1:W-:Y:S02]  /*3940*/  STG.E desc[UR12][R26.64], R21 ;  /* 0x000000151a007986 */ /* 0x0003e4000c10190c */
.L_x_42:
[----:B------:R-:W-:Y:S05]  /*3950*/  BSYNC.RECONVERGENT B0 ;  /* 0x0000000000007941 */ /* 0x000fea0003800200 */
.L_x_41:
[----:B------:R-:W-:Y:S01]  /*3960*/  ISETP.NE.AND P0, PT, R2, R7, PT ;  /* 0x000000070200720c */ /* 0x000fe20003f05270 */
[----:B------:R-:W-:-:S12]  /*3970*/  BSSY.RECONVERGENT B0, `(.L_x_45) ;  /* 0x0000005000007945 */ /* 0x000fd80003800200 */
[----:B------:R-:W-:Y:S05]  /*3980*/  @!P0 BRA `(.L_x_46) ;  /* 0x00000000000c8947 */ /* 0x000fea0003800000 */
[----:B------:R-:W2:Y:S01]  /*3990*/  LDG.E R11, desc[UR12][R10.64] ;  /* 0x0000000c0a0b7981 */ /* 0x000ea2000c1e1900 */
[----:B0-----:R-:W-:-:S05]  /*39a0*/  IMAD.WIDE R2, R2, 0x4, R16 ;  /* 0x0000000402027825 */ /* 0x001fca00078e0210 */
[----:B--2---:R2:W-:Y:S02]  /*39b0*/  REDG.E.ADD.F32.FTZ.RN.STRONG.GPU desc[UR12][R2.64], R11 ;  /* 0x0000000b020079a6 */ /* 0x0045e4000c12f30c */
.L_x_46:
[----:B------:R-:W-:Y:S05]  /*39c0*/  BSYNC.RECONVERGENT B0 ;  /* 0x0000000000007941 */ /* 0x000fea0003800200 */
.L_x_45:
[C---:B------:R-:W-:Y:S01]  /*39d0*/  ISETP.GT.AND P0, PT, R6.reuse, 0x1, PT ;  /* 0x000000010600780c */ /* 0x040fe20003f04270 */
[----:B------:R-:W-:Y:S01]  /*39e0*/  VIADD R6, R6, 0xffffffff ;  /* 0xffffffff06067836 */ /* 0x000fe20000000000 */
[----:B------:R-:W-:-:S04]  /*39f0*/  IADD3 R4, P1, PT, R4, -0x4, RZ ;  /* 0xfffffffc04047810 */ /* 0x000fc80007f3e0ff */
[----:B------:R-:W-:-:S07]  /*3a00*/  IADD3.X R5, PT, PT, R5, -0x1, RZ, P1, !PT ;  /* 0xffffffff05057810 */ /* 0x000fce0000ffe4ff */
[----:B------:R-:W-:Y:S05]  /*3a10*/  @P0 BRA `(.L_x_47) ;  /* 0xfffffff400f00947 */ /* 0x000fea000383ffff */
[----:B------:R-:W-:Y:S05]  /*3a20*/  EXIT ;  /* 0x000000000000794d */ /* 0x000fea0003800000 */
        .weak           $__internal_0_$__cuda_sm3x_div_rn_noftz_f32_slowpath
        .type           $__internal_0_$__cuda_sm3x_div_rn_noftz_f32_slowpath,@function
        .size           $__internal_0_$__cuda_sm3x_div_rn_noftz_f32_slowpath,(.L_x_60 - $__internal_0_$__cuda_sm3x_div_rn_noftz_f32_slowpath)
$__internal_0_$__cuda_sm3x_div_rn_noftz_f32_slowpath:
[----:B------:R-:W-:Y:S01]  /*3a30*/  SHF.R.U32.HI R9, RZ, 0x17, R0 ;  /* 0x00000017ff097819 */ /* 0x000fe20000011600 */
[----:B------:R-:W-:Y:S01]  /*3a40*/  BSSY.RECONVERGENT B2, `(.L_x_48) ;  /* 0x0000063000027945 */ /* 0x000fe20003800200 */
[----:B------:R-:W-:Y:S02]  /*3a50*/  SHF.R.U32.HI R22, RZ, 0x17, R3 ;  /* 0x00000017ff167819 */ /* 0x000fe40000011603 */
[----:B------:R-:W-:Y:S02]  /*3a60*/  LOP3.LUT R9, R9, 0xff, RZ, 0xc0, !PT ;  /* 0x000000ff09097812 */ /* 0x000fe400078ec0ff */
[----:B------:R-:W-:-:S03]  /*3a70*/  LOP3.LUT R22, R22, 0xff, RZ, 0xc0, !PT ;  /* 0x000000ff16167812 */ /* 0x000fc600078ec0ff */
[----:B------:R-:W-:Y:S01]  /*3a80*/  VIADD R23, R9, 0xffffffff ;  /* 0xffffffff09177836 */ /* 0x000fe20000000000 */
[----:B------:R-:W-:-:S04]  /*3a90*/  IADD3 R20, PT, PT, R22, -0x1, RZ ;  /* 0xffffffff16147810 */ /* 0x000fc80007ffe0ff */
[----:B------:R-:W-:-:S04]  /*3aa0*/  ISETP.GT.U32.AND P0, PT, R23, 0xfd, PT ;  /* 0x000000fd1700780c */ /* 0x000fc80003f04070 */
[----:B------:R-:W-:-:S13]  /*3ab0*/  ISETP.GT.U32.OR P0, PT, R20, 0xfd, P0 ;  /* 0x000000fd1400780c */ /* 0x000fda0000704470 */
[----:B------:R-:W-:Y:S01]  /*3ac0*/  @!P0 IMAD.MOV.U32 R20, RZ, RZ, RZ ;  /* 0x000000ffff148224 */ /* 0x000fe200078e00ff */
[----:B------:R-:W-:Y:S06]  /*3ad0*/  @!P0 BRA `(.L_x_49) ;  /* 0x0000000000608947 */ /* 0x000fec0003800000 */
[----:B------:R-:W-:Y:S02]  /*3ae0*/  FSETP.GTU.FTZ.AND P0, PT, |R3|, +INF , PT ;  /* 0x7f8000000300780b */ /* 0x000fe40003f1c200 */
[----:B------:R-:W-:-:S04]  /*3af0*/  FSETP.GTU.FTZ.AND P1, PT, |R0|, +INF , PT ;  /* 0x7f8000000000780b */ /* 0x000fc80003f3c200 */
[----:B------:R-:W-:-:S13]  /*3b00*/  PLOP3.LUT P0, PT, P0, P1, PT, 0xf8, 0x8f ;  /* 0x00000000008f781c */ /* 0x000fda0000703f70 */
[----:B------:R-:W-:Y:S05]  /*3b10*/  @P0 BRA `(.L_x_50) ;  /* 0x0000000400500947 */ /* 0x000fea0003800000 */
[----:B------:R-:W-:-:S13]  /*3b20*/  LOP3.LUT P0, RZ, R0, 0x7fffffff, R3, 0xc8, !PT ;  /* 0x7fffffff00ff7812 */ /* 0x000fda000780c803 */
[----:B------:R-:W-:Y:S05]  /*3b30*/  @!P0 BRA `(.L_x_51) ;  /* 0x0000000400408947 */ /* 0x000fea0003800000 */
[C---:B------:R-:W-:Y:S02]  /*3b40*/  FSETP.NEU.FTZ.AND P0, PT, |R3|.reuse, +INF , PT ;  /* 0x7f8000000300780b */ /* 0x040fe40003f1d200 */
[----:B------:R-:W-:Y:S02]  /*3b50*/  FSETP.NEU.FTZ.AND P2, PT, |R0|, +INF , PT ;  /* 0x7f8000000000780b */ /* 0x000fe40003f5d200 */
[----:B------:R-:W-:-:S11]  /*3b60*/  FSETP.NEU.FTZ.AND P1, PT, |R3|, +INF , PT ;  /* 0x7f8000000300780b */ /* 0x000fd60003f3d200 */
[----:B------:R-:W-:Y:S05]  /*3b70*/  @!P2 BRA !P0, `(.L_x_51) ;  /* 0x000000040030a947 */ /* 0x000fea0004000000 */
[----:B------:R-:W-:-:S04]  /*3b80*/  LOP3.LUT P0, RZ, R3, 0x7fffffff, RZ, 0xc0, !PT ;  /* 0x7fffffff03ff7812 */ /* 0x000fc8000780c0ff */
[----:B------:R-:W-:-:S13]  /*3b90*/  PLOP3.LUT P0, PT, P2, P0, PT, 0x2f, 0xf2 ;  /* 0x0000000000f2781c */ /* 0x000fda0001700577 */
[----:B------:R-:W-:Y:S05]  /*3ba0*/  @P0 BRA `(.L_x_52) ;  /* 0x00000004001c0947 */ /* 0x000fea0003800000 */
[----:B------:R-:W-:-:S04]  /*3bb0*/  LOP3.LUT P0, RZ, R0, 0x7fffffff, RZ, 0xc0, !PT ;  /* 0x7fffffff00ff7812 */ /* 0x000fc8000780c0ff */
[----:B------:R-:W-:-:S13]  /*3bc0*/  PLOP3.LUT P0, PT, P1, P0, PT, 0x2f, 0xf2 ;  /* 0x0000000000f2781c */ /* 0x000fda0000f00577 */
[----:B------:R-:W-:Y:S05]  /*3bd0*/  @P0 BRA `(.L_x_53) ;  /* 0x0000000400040947 */ /* 0x000fea0003800000 */
[----:B------:R-:W-:Y:S01]  /*3be0*/  VIADD R20, R22, 0xffffffff ;  /* 0xffffffff16147836 */ /* 0x000fe20000000000 */
[----:B------:R-:W-:-:S04]  /*3bf0*/  ISETP.GE.AND P1, PT, R23, RZ, PT ;  /* 0x000000ff1700720c */ /* 0x000fc80003f26270 */
[----:B------:R-:W-:-:S09]  /*3c00*/  ISETP.GE.AND P0, PT, R20, RZ, PT ;  /* 0x000000ff1400720c */ /* 0x000fd20003f06270 */
[----:B------:R-:W-:-:S04]  /*3c10*/  @!P1 FFMA R0, R0, 1.84467440737095516160e+19, RZ ;  /* 0x5f80000000009823 */ /* 0x000fc800000000ff */
[----:B------:R-:W-:Y:S01]  /*3c20*/  @P0 MOV R20, RZ ;  /* 0x000000ff00140202 */ /* 0x000fe20000000f00 */
[----:B------:R-:W-:Y:S02]  /*3c30*/  @!P0 IMAD.MOV.U32 R20, RZ, RZ, -0x40 ;  /* 0xffffffc0ff148424 */ /* 0x000fe400078e00ff */
[----:B------:R-:W-:Y:S02]  /*3c40*/  @!P0 FFMA R3, R3, 1.84467440737095516160e+19, RZ ;  /* 0x5f80000003038823 */ /* 0x000fe400000000ff */
[----:B------:R-:W-:-:S07]  /*3c50*/  @!P1 VIADD R20, R20, 0x40 ;  /* 0x0000004014149836 */ /* 0x000fce0000000000 */
.L_x_49:
[----:B------:R-:W-:Y:S01]  /*3c60*/  LEA R23, R9, 0xc0800000, 0x17 ;  /* 0xc080000009177811 */ /* 0x000fe200078eb8ff */
[----:B------:R-:W-:Y:S01]  /*3c70*/  VIADD R22, R22, 0xffffff81 ;  /* 0xffffff8116167836 */ /* 0x000fe20000000000 */
[----:B------:R-:W-:Y:S02]  /*3c80*/  BSSY.RECONVERGENT B3, `(.L_x_54) ;  /* 0x0000035000037945 */ /* 0x000fe40003800200 */
[----:B------:R-:W-:Y:S02]  /*3c90*/  IADD3 R28, PT, PT, -R23, R0, RZ ;  /* 0x00000000171c7210 */ /* 0x000fe40007ffe1ff */
[----:B------:R-:W-:Y:S02]  /*3ca0*/  IADD3 R9, PT, PT, R22, 0x7f, -R9 ;  /* 0x0000007f16097810 */ /* 0x000fe40007ffe809 */
[----:B------:R-:W0:Y:S01]  /*3cb0*/  MUFU.RCP R0, R28 ;  /* 0x0000001c00007308 */ /* 0x000e220000001000 */
[----:B------:R-:W-:Y:S02]  /*3cc0*/  FADD.FTZ R23, -R28, -RZ ;  /* 0x800000ff1c177221 */ /* 0x000fe40000010100 */
[----:B------:R-:W-:-:S02]  /*3cd0*/  IMAD.IADD R9, R9, 0x1, R20 ;  /* 0x0000000109097824 */ /* 0x000fc400078e0214 */
[----:B0-----:R-:W-:-:S04]  /*3ce0*/  FFMA R25, R0, R23, 1 ;  /* 0x3f80000000197423 */ /* 0x001fc80000000017 */
[----:B------:R-:W-:Y:S01]  /*3cf0*/  FFMA R25, R0, R25, R0 ;  /* 0x0000001900197223 */ /* 0x000fe20000000000 */
[----:B------:R-:W-:-:S04]  /*3d00*/  IMAD R0, R22, -0x800000, R3 ;  /* 0xff80000016007824 */ /* 0x000fc800078e0203 */
[----:B------:R-:W-:-:S04]  /*3d10*/  FFMA R24, R0, R25, RZ ;  /* 0x0000001900187223 */ /* 0x000fc800000000ff */
[----:B------:R-:W-:-:S04]  /*3d20*/  FFMA R3, R23, R24, R0 ;  /* 0x0000001817037223 */ /* 0x000fc80000000000 */
[----:B------:R-:W-:-:S04]  /*3d30*/  FFMA R24, R25, R3, R24 ;  /* 0x0000000319187223 */ /* 0x000fc80000000018 */
[----:B------:R-:W-:-:S04]  /*3d40*/  FFMA R23, R23, R24, R0 ;  /* 0x0000001817177223 */ /* 0x000fc80000000000 */
[----:B------:R-:W-:-:S05]  /*3d50*/  FFMA R0, R25, R23, R24 ;  /* 0x0000001719007223 */ /* 0x000fca0000000018 */
[----:B------:R-:W-:-:S04]  /*3d60*/  SHF.R.U32.HI R3, RZ, 0x17, R0 ;  /* 0x00000017ff037819 */ /* 0x000fc80000011600 */
[----:B------:R-:W-:-:S04]  /*3d70*/  LOP3.LUT R20, R3, 0xff, RZ, 0xc0, !PT ;  /* 0x000000ff03147812 */ /* 0x000fc800078ec0ff */
[----:B------:R-:W-:-:S05]  /*3d80*/  IADD3 R3, PT, PT, R20, R9, RZ ;  /* 0x0000000914037210 */ /* 0x000fca0007ffe0ff */
[----:B------:R-:W-:-:S05]  /*3d90*/  VIADD R20, R3, 0xffffffff ;  /* 0xffffffff03147836 */ /* 0x000fca0000000000 */
[----:B------:R-:W-:-:S13]  /*3da0*/  ISETP.GE.U32.AND P0, PT, R20, 0xfe, PT ;  /* 0x000000fe1400780c */ /* 0x000fda0003f06070 */
[----:B------:R-:W-:Y:S05]  /*3db0*/  @!P0 BRA `(.L_x_55) ;  /* 0x0000000000808947 */ /* 0x000fea0003800000 */
[----:B------:R-:W-:-:S13]  /*3dc0*/  ISETP.GT.AND P0, PT, R3, 0xfe, PT ;  /* 0x000000fe0300780c */ /* 0x000fda0003f04270 */
[----:B------:R-:W-:Y:S05]  /*3dd0*/  @P0 BRA `(.L_x_56) ;  /* 0x00000000006c0947 */ /* 0x000fea0003800000 */
[----:B------:R-:W-:-:S13]  /*3de0*/  ISETP.GE.AND P0, PT, R3, 0x1, PT ;  /* 0x000000010300780c */ /* 0x000fda0003f06270 */
[----:B------:R-:W-:Y:S05]  /*3df0*/  @P0 BRA `(.L_x_57) ;  /* 0x0000000000740947 */ /* 0x000fea0003800000 */
[----:B------:R-:W-:Y:S02]  /*3e00*/  ISETP.GE.AND P0, PT, R3, -0x18, PT ;  /* 0xffffffe80300780c */ /* 0x000fe40003f06270 */
[----:B------:R-:W-:-:S11]  /*3e10*/  LOP3.LUT R0, R0, 0x80000000, RZ, 0xc0, !PT ;  /* 0x8000000000007812 */ /* 0x000fd600078ec0ff */
[----:B------:R-:W-:Y:S05]  /*3e20*/  @!P0 BRA `(.L_x_57) ;  /* 0x0000000000688947 */ /* 0x000fea0003800000 */
[-CC-:B------:R-:W-:Y:S01]  /*3e30*/  FFMA.RZ R9, R25, R23.reuse, R24.reuse ;  /* 0x0000001719097223 */ /* 0x180fe2000000c018 */
[----:B------:R-:W-:Y:S02]  /*3e40*/  VIADD R22, R3, 0x20 ;  /* 0x0000002003167836 */ /* 0x000fe40000000000 */
[CCC-:B------:R-:W-:Y:S01]  /*3e50*/  FFMA.RP R20, R25.reuse, R23.reuse, R24.reuse ;  /* 0x0000001719147223 */ /* 0x1c0fe20000008018 */
[----:B------:R-:W-:Y:S01]  /*3e60*/  FFMA.RM R23, R25, R23, R24 ;  /* 0x0000001719177223 */ /* 0x000fe20000004018 */
[----:B------:R-:W-:Y:S02]  /*3e70*/  ISETP.NE.AND P2, PT, R3, RZ, PT ;  /* 0x000000ff0300720c */ /* 0x000fe40003f45270 */
[----:B------:R-:W-:Y:S02]  /*3e80*/  LOP3.LUT R9, R9, 0x7fffff, RZ, 0xc0, !PT ;  /* 0x007fffff09097812 */ /* 0x000fe400078ec0ff */
[----:B------:R-:W-:Y:S02]  /*3e90*/  ISETP.NE.AND P1, PT, R3, RZ, PT ;  /* 0x000000ff0300720c */ /* 0x000fe40003f25270 */
[----:B------:R-:W-:-:S02]  /*3ea0*/  LOP3.LUT R9, R9, 0x800000, RZ, 0xfc, !PT ;  /* 0x0080000009097812 */ /* 0x000fc400078efcff */
[----:B------:R-:W-:Y:S02]  /*3eb0*/  IADD3 R3, PT, PT, -R3, RZ, RZ ;  /* 0x000000ff03037210 */ /* 0x000fe40007ffe1ff */
[----:B------:R-:W-:Y:S02]  /*3ec0*/  SHF.L.U32 R22, R9, R22, RZ ;  /* 0x0000001609167219 */ /* 0x000fe400000006ff */
[----:B------:R-:W-:Y:S02]  /*3ed0*/  FSETP.NEU.FTZ.AND P0, PT, R20, R23, PT ;  /* 0x000000171400720b */ /* 0x000fe40003f1d000 */
[----:B------:R-:W-:Y:S02]  /*3ee0*/  SEL R20, R3, RZ, P2 ;  /* 0x000000ff03147207 */ /* 0x000fe40001000000 */
[----:B------:R-:W-:Y:S02]  /*3ef0*/  ISETP.NE.AND P1, PT, R22, RZ, P1 ;  /* 0x000000ff1600720c */ /* 0x000fe40000f25270 */
[----:B------:R-:W-:-:S02]  /*3f00*/  SHF.R.U32.HI R20, RZ, R20, R9 ;  /* 0x00000014ff147219 */ /* 0x000fc40000011609 */
[----:B------:R-:W-:Y:S02]  /*3f10*/  PLOP3.LUT P0, PT, P0, P1, PT, 0xf8, 0x8f ;  /* 0x00000000008f781c */ /* 0x000fe40000703f70 */
[----:B------:R-:W-:Y:S02]  /*3f20*/  SHF.R.U32.HI R9, RZ, 0x1, R20 ;  /* 0x00000001ff097819 */ /* 0x000fe40000011614 */
[----:B------:R-:W-:-:S04]  /*3f30*/  SEL R22, RZ, 0x1, !P0 ;  /* 0x00000001ff167807 */ /* 0x000fc80004000000 */
[----:B------:R-:W-:-:S04]  /*3f40*/  LOP3.LUT R3, R22, 0x1, R9, 0xf8, !PT ;  /* 0x0000000116037812 */ /* 0x000fc800078ef809 */
[----:B------:R-:W-:-:S05]  /*3f50*/  LOP3.LUT R20, R3, R20, RZ, 0xc0, !PT ;  /* 0x0000001403147212 */ /* 0x000fca00078ec0ff */
[----:B------:R-:W-:-:S05]  /*3f60*/  IMAD.IADD R9, R9, 0x1, R20 ;  /* 0x0000000109097824 */ /* 0x000fca00078e0214 */
[----:B------:R-:W-:Y:S01]  /*3f70*/  LOP3.LUT R0, R9, R0, RZ, 0xfc, !PT ;  /* 0x0000000009007212 */ /* 0x000fe200078efcff */
[----:B------:R-:W-:Y:S06]  /*3f80*/  BRA `(.L_x_57) ;  /* 0x0000000000107947 */ /* 0x000fec0003800000 */
.L_x_56:
[----:B------:R-:W-:-:S04]  /*3f90*/  LOP3.LUT R0, R0, 0x80000000, RZ, 0xc0, !PT ;  /* 0x8000000000007812 */ /* 0x000fc800078ec0ff */
[----:B------:R-:W-:Y:S01]  /*3fa0*/  LOP3.LUT R0, R0, 0x7f800000, RZ, 0xfc, !PT ;  /* 0x7f80000000007812 */ /* 0x000fe200078efcff */
[----:B------:R-:W-:Y:S06]  /*3fb0*/  BRA `(.L_x_57) ;  /* 0x0000000000047947 */ /* 0x000fec0003800000 */
.L_x_55:
[----:B------:R-:W-:-:S07]  /*3fc0*/  IMAD R0, R9, 0x800000, R0 ;  /* 0x0080000009007824 */ /* 0x000fce00078e0200 */
.L_x_57:
[----:B------:R-:W-:Y:S05]  /*3fd0*/  BSYNC.RECONVERGENT B3 ;  /* 0x0000000000037941 */ /* 0x000fea0003800200 */
.L_x_54:
[----:B------:R-:W-:Y:S05]  /*3fe0*/  BRA `(.L_x_58) ;  /* 0x0000000000207947 */ /* 0x000fea0003800000 */
.L_x_53:
[----:B------:R-:W-:-:S04]  /*3ff0*/  LOP3.LUT R0, R0, 0x80000000, R3, 0x48, !PT ;  /* 0x8000000000007812 */ /* 0x000fc800078e4803 */
[----:B------:R-:W-:Y:S01]  /*4000*/  LOP3.LUT R0, R0, 0x7f800000, RZ, 0xfc, !PT ;  /* 0x7f80000000007812 */ /* 0x000fe200078efcff */
[----:B------:R-:W-:Y:S06]  /*4010*/  BRA `(.L_x_58) ;  /* 0x0000000000147947 */ /* 0x000fec0003800000 */
.L_x_52:
[----:B------:R-:W-:Y:S01]  /*4020*/  LOP3.LUT R0, R0, 0x80000000, R3, 0x48, !PT ;  /* 0x8000000000007812 */ /* 0x000fe200078e4803 */
[----:B------:R-:W-:Y:S06]  /*4030*/  BRA `(.L_x_58) ;  /* 0x00000000000c7947 */ /* 0x000fec0003800000 */
.L_x_51:
[----:B------:R-:W0:Y:S01]  /*4040*/  MUFU.RSQ R0, -QNAN ;  /* 0xffc0000000007908 */ /* 0x000e220000001400 */
[----:B------:R-:W-:Y:S05]  /*4050*/  BRA `(.L_x_58) ;  /* 0x0000000000047947 */ /* 0x000fea0003800000 */
.L_x_50:
[----:B------:R-:W-:-:S07]  /*4060*/  FADD.FTZ R0, R3, R0 ;  /* 0x0000000003007221 */ /* 0x000fce0000010000 */
.L_x_58:
[----:B------:R-:W-:Y:S05]  /*4070*/  BSYNC.RECONVERGENT B2 ;  /* 0x0000000000027941 */ /* 0x000fea0003800200 */
.L_x_48:
[----:B------:R-:W-:-:S04]  /*4080*/  HFMA2 R9, -RZ, RZ, 0, 0 ;  /* 0x00000000ff097431 */ /* 0x000fc800000001ff */
[----:B0-----:R-:W-:Y:S05]  /*4090*/  RET.REL.NODEC R8 `(_Z21betweennessCentralityiiPiPfS_S0_) ;  /* 0xffffffbc08d87950 */ /* 0x001fea0003c3ffff */
.L_x_59:
[----:B------:R-:W-:-:S00]  /*40a0*/  BRA `(.L_x_59) ;  /* 0xfffffffc00fc7947 */ /* 0x000fc0000383ffff */
[----:B------:R-:W-:-:S00]  /*40b0*/  NOP ;  /* 0x0000000000007918 */ /* 0x000fc00000000000 */
        /* <DEDUP_REMOVED lines=12> */
.L_x_60:


//--------------------- .nv.global.init           --------------------------
	.section	.nv.global.init,"aw",@progbits
	.align	4
.nv.global.init:
	.type		MAX_DEGREE,@object
	.size		MAX_DEGREE,(.L_0 - MAX_DEGREE)
MAX_DEGREE:
        /*0000*/ 	.byte	0x04, 0x00, 0x00, 0x00
.L_0:


//--------------------- .nv.shared.reserved.0     --------------------------
	.section	.nv.shared.reserved.0,"aw",@nobits
	.weak		__nv_reservedSMEM_offset_0_alias
	.size		__nv_reservedSMEM_offset_0_alias, 0, 64
	.other		__nv_reservedSMEM_offset_0_alias,@"STO_CUDA_RESERVED_SHARED STV_DEFAULT"
__nv_reservedSMEM_offset_0_alias:
	.zero		0
	.zero		64


//--------------------- .nv.constant0._Z21betweennessCentralityiiPiPfS_S0_ --------------------------
	.section	.nv.constant0._Z21betweennessCentralityiiPiPfS_S0_,"a",@progbits
	.sectionflags	@""
	.align	4
.nv.constant0._Z21betweennessCentralityiiPiPfS_S0_:
	.zero		936


//--------------------- SYMBOLS --------------------------

	.type		.nv.reservedSmem.offset0,@object
	.size		.nv.reservedSmem.offset0,0x4
